	.target	sm_90a

	.elftype	@"ET_EXEC"


//--------------------- .note.nv.tkinfo           --------------------------
	.section	.note.nv.tkinfo,"",@"SHT_NOTE"
	.sectionflags	@"SHF_NOTE_NV_TKINFO"
	.tkinfo
        /*0018*/ 	.word	0x00000002
        /*0030*/ 	.string	""
        /*0030*/ 	.string	"ptxas"
        /*0030*/ 	.string	"Cuda compilation tools, release 13.0, V13.0.88"
        /*0030*/ 	.string	"Build cuda_13.0.r13.0/compiler.36424714_0"
        /*0030*/ 	.string	"-arch sm_90a -m 64 "



//--------------------- .note.nv.cuinfo           --------------------------
	.section	.note.nv.cuinfo,"",@"SHT_NOTE"
	.sectionflags	@"SHF_NOTE_NV_CUINFO"
        /*0018*/ 	.short	0x0002
        /*001a*/ 	.short	0x005a
        /*001c*/ 	.short	0x0082
	.zero		2


//--------------------- .nv.info                  --------------------------
	.section	.nv.info,"",@"SHT_CUDA_INFO"
	.align	4


	//----- nvinfo : EIATTR_REGCOUNT
	.align		4
        /*0000*/ 	.byte	0x04, 0x2f
        /*0002*/ 	.short	(.L_12 - .L_11)
	.align		4
.L_11:
        /*0004*/ 	.word	index@(_ZN7cutlass13device_kernelINS_4gemm6kernel13GemmUniversalIN4cute5tupleIJiiiiEEENS1_10collective13CollectiveMmaINS1_37MainloopSm90TmaGmmaWarpSpecializedFP8ILi3ENS5_IJNS4_1CILi2EEENSA_ILi1EEESC_EEENS1_32KernelTmaWarpSpecializedPingpongEEENS5_IJNSA_ILi64EEENSA_ILi176EEENSA_ILi256EEEEEENS_12float_e4m3_tENS5_IJlSC_lEEESK_SL_NS4_8TiledMMAINS4_8MMA_AtomIJNS4_4SM904GMMA30MMA_64x16x32_F32E4M3E4M3_SS_TNILNSP_7ScaleInE1ELSR_1EEEEEENS4_6LayoutINS5_IJSC_SC_SC_EEENS5_IJNSA_ILi0EEESW_SW_EEEEENS5_IJNS4_10UnderscoreESZ_SZ_EEEEENS4_13SM90_TMA_LOADENS4_14ComposedLayoutINS4_7SwizzleILi3ELi4ELi3EEENS4_18smem_ptr_flag_bitsILi8EEENSU_INS5_IJNSA_ILi8EEENSA_ILi128EEEEEENS5_IJS19_SC_EEEEEEEvNS4_8identityENS4_23SM90_TMA_LOAD_MULTICASTES1D_vS1E_EENS_8epilogue10collective6detail29Sm90TmaWarpSpecializedAdapterINS1I_15DefaultEpilogueISK_SL_SL_NS1H_6thread17LinearCombinationISK_Li1EffLNS1M_9ScaleType4KindE0ELNS_15FloatRoundStyleE2ESK_EENS1_15EpilogueDefaultEEEEEvvEEEEvNT_6ParamsE)
        /*0008*/ 	.word	0x000000a8


	//----- nvinfo : EIATTR_FRAME_SIZE
	.align		4
.L_12:
        /*000c*/ 	.byte	0x04, 0x11
        /*000e*/ 	.short	(.L_14 - .L_13)
	.align		4
.L_13:
        /*0010*/ 	.word	index@(_ZN7cutlass13device_kernelINS_4gemm6kernel13GemmUniversalIN4cute5tupleIJiiiiEEENS1_10collective13CollectiveMmaINS1_37MainloopSm90TmaGmmaWarpSpecializedFP8ILi3ENS5_IJNS4_1CILi2EEENSA_ILi1EEESC_EEENS1_32KernelTmaWarpSpecializedPingpongEEENS5_IJNSA_ILi64EEENSA_ILi176EEENSA_ILi256EEEEEENS_12float_e4m3_tENS5_IJlSC_lEEESK_SL_NS4_8TiledMMAINS4_8MMA_AtomIJNS4_4SM904GMMA30MMA_64x16x32_F32E4M3E4M3_SS_TNILNSP_7ScaleInE1ELSR_1EEEEEENS4_6LayoutINS5_IJSC_SC_SC_EEENS5_IJNSA_ILi0EEESW_SW_EEEEENS5_IJNS4_10UnderscoreESZ_SZ_EEEEENS4_13SM90_TMA_LOADENS4_14ComposedLayoutINS4_7SwizzleILi3ELi4ELi3EEENS4_18smem_ptr_flag_bitsILi8EEENSU_INS5_IJNSA_ILi8EEENSA_ILi128EEEEEENS5_IJS19_SC_EEEEEEEvNS4_8identityENS4_23SM90_TMA_LOAD_MULTICASTES1D_vS1E_EENS_8epilogue10collective6detail29Sm90TmaWarpSpecializedAdapterINS1I_15DefaultEpilogueISK_SL_SL_NS1H_6thread17LinearCombinationISK_Li1EffLNS1M_9ScaleType4KindE0ELNS_15FloatRoundStyleE2ESK_EENS1_15EpilogueDefaultEEEEEvvEEEEvNT_6ParamsE)
        /*0014*/ 	.word	0x00000000


	//----- nvinfo : EIATTR_MIN_STACK_SIZE
	.align		4
.L_14:
        /*0018*/ 	.byte	0x04, 0x12
        /*001a*/ 	.short	(.L_16 - .L_15)
	.align		4
.L_15:
        /*001c*/ 	.word	index@(_ZN7cutlass13device_kernelINS_4gemm6kernel13GemmUniversalIN4cute5tupleIJiiiiEEENS1_10collective13CollectiveMmaINS1_37MainloopSm90TmaGmmaWarpSpecializedFP8ILi3ENS5_IJNS4_1CILi2EEENSA_ILi1EEESC_EEENS1_32KernelTmaWarpSpecializedPingpongEEENS5_IJNSA_ILi64EEENSA_ILi176EEENSA_ILi256EEEEEENS_12float_e4m3_tENS5_IJlSC_lEEESK_SL_NS4_8TiledMMAINS4_8MMA_AtomIJNS4_4SM904GMMA30MMA_64x16x32_F32E4M3E4M3_SS_TNILNSP_7ScaleInE1ELSR_1EEEEEENS4_6LayoutINS5_IJSC_SC_SC_EEENS5_IJNSA_ILi0EEESW_SW_EEEEENS5_IJNS4_10UnderscoreESZ_SZ_EEEEENS4_13SM90_TMA_LOADENS4_14ComposedLayoutINS4_7SwizzleILi3ELi4ELi3EEENS4_18smem_ptr_flag_bitsILi8EEENSU_INS5_IJNSA_ILi8EEENSA_ILi128EEEEEENS5_IJS19_SC_EEEEEEEvNS4_8identityENS4_23SM90_TMA_LOAD_MULTICASTES1D_vS1E_EENS_8epilogue10collective6detail29Sm90TmaWarpSpecializedAdapterINS1I_15DefaultEpilogueISK_SL_SL_NS1H_6thread17LinearCombinationISK_Li1EffLNS1M_9ScaleType4KindE0ELNS_15FloatRoundStyleE2ESK_EENS1_15EpilogueDefaultEEEEEvvEEEEvNT_6ParamsE)
        /*0020*/ 	.word	0x00000000
.L_16:


//--------------------- .nv.compat                --------------------------
	.section	.nv.compat,"",@"SHT_CUDA_COMPAT_INFO"
	.align	4
        /*0000*/ 	.byte	0x02, 0x09, 0x01, 0x00, 0x02, 0x02, 0x04, 0x00, 0x02, 0x05, 0x05, 0x00, 0x03, 0x07, 0x01, 0x01
        /*0010*/ 	.byte	0x02, 0x03, 0x01, 0x00, 0x02, 0x06, 0x01, 0x00, 0x04, 0x0b, 0x08, 0x00, 0x00, 0x00, 0x00, 0x00
        /*0020*/ 	.byte	0x00, 0x00, 0x00, 0x00


//--------------------- .nv.info._ZN7cutlass13device_kernelINS_4gemm6kernel13GemmUniversalIN4cute5tupleIJiiiiEEENS1_10collective13CollectiveMmaINS1_37MainloopSm90TmaGmmaWarpSpecializedFP8ILi3ENS5_IJNS4_1CILi2EEENSA_ILi1EEESC_EEENS1_32KernelTmaWarpSpecializedPingpongEEENS5_IJNSA_ILi64EEENSA_ILi176EEENSA_ILi256EEEEEENS_12float_e4m3_tENS5_IJlSC_lEEESK_SL_NS4_8TiledMMAINS4_8MMA_AtomIJNS4_4SM904GMMA30MMA_64x16x32_F32E4M3E4M3_SS_TNILNSP_7ScaleInE1ELSR_1EEEEEENS4_6LayoutINS5_IJSC_SC_SC_EEENS5_IJNSA_ILi0EEESW_SW_EEEEENS5_IJNS4_10UnderscoreESZ_SZ_EEEEENS4_13SM90_TMA_LOADENS4_14ComposedLayoutINS4_7SwizzleILi3ELi4ELi3EEENS4_18smem_ptr_flag_bitsILi8EEENSU_INS5_IJNSA_ILi8EEENSA_ILi128EEEEEENS5_IJS19_SC_EEEEEEEvNS4_8identityENS4_23SM90_TMA_LOAD_MULTICASTES1D_vS1E_EENS_8epilogue10collective6detail29Sm90TmaWarpSpecializedAdapterINS1I_15DefaultEpilogueISK_SL_SL_NS1H_6thread17LinearCombinationISK_Li1EffLNS1M_9ScaleType4KindE0ELNS_15FloatRoundStyleE2ESK_EENS1_15EpilogueDefaultEEEEEvvEEEEvNT_6ParamsE --------------------------
	.section	.nv.info._ZN7cutlass13device_kernelINS_4gemm6kernel13GemmUniversalIN4cute5tupleIJiiiiEEENS1_10collective13CollectiveMmaINS1_37MainloopSm90TmaGmmaWarpSpecializedFP8ILi3ENS5_IJNS4_1CILi2EEENSA_ILi1EEESC_EEENS1_32KernelTmaWarpSpecializedPingpongEEENS5_IJNSA_ILi64EEENSA_ILi176EEENSA_ILi256EEEEEENS_12float_e4m3_tENS5_IJlSC_lEEESK_SL_NS4_8TiledMMAINS4_8MMA_AtomIJNS4_4SM904GMMA30MMA_64x16x32_F32E4M3E4M3_SS_TNILNSP_7ScaleInE1ELSR_1EEEEEENS4_6LayoutINS5_IJSC_SC_SC_EEENS5_IJNSA_ILi0EEESW_SW_EEEEENS5_IJNS4_10UnderscoreESZ_SZ_EEEEENS4_13SM90_TMA_LOADENS4_14ComposedLayoutINS4_7SwizzleILi3ELi4ELi3EEENS4_18smem_ptr_flag_bitsILi8EEENSU_INS5_IJNSA_ILi8EEENSA_ILi128EEEEEENS5_IJS19_SC_EEEEEEEvNS4_8identityENS4_23SM90_TMA_LOAD_MULTICASTES1D_vS1E_EENS_8epilogue10collective6detail29Sm90TmaWarpSpecializedAdapterINS1I_15DefaultEpilogueISK_SL_SL_NS1H_6thread17LinearCombinationISK_Li1EffLNS1M_9ScaleType4KindE0ELNS_15FloatRoundStyleE2ESK_EENS1_15EpilogueDefaultEEEEEvvEEEEvNT_6ParamsE,"",@"SHT_CUDA_INFO"
	.sectionflags	@""
	.align	4


	//----- nvinfo : EIATTR_CUDA_API_VERSION
	.align		4
        /*0000*/ 	.byte	0x04, 0x37
        /*0002*/ 	.short	(.L_18 - .L_17)
.L_17:
        /*0004*/ 	.word	0x00000082


	//----- nvinfo : EIATTR_KPARAM_INFO
	.align		4
.L_18:
        /*0008*/ 	.byte	0x04, 0x17
        /*000a*/ 	.short	(.L_20 - .L_19)
.L_19:
        /*000c*/ 	.word	0x00000000
        /*0010*/ 	.short	0x0000
        /*0012*/ 	.short	0x0070
        /*0014*/ 	.byte	0x00, 0xf0, 0x01, 0x10


	//----- nvinfo : EIATTR_SPARSE_MMA_MASK
	.align		4
.L_20:
        /*0018*/ 	.byte	0x03, 0x50
        /*001a*/ 	.short	0x0000


	//----- nvinfo : EIATTR_MAXREG_COUNT
	.align		4
        /*001c*/ 	.byte	0x03, 0x1b
        /*001e*/ 	.short	0x00a8


	//----- nvinfo : EIATTR_NUM_BARRIERS
	.align		4
        /*0020*/ 	.byte	0x02, 0x4c
        /*0022*/ 	.byte	0x01
	.zero		1


	//----- nvinfo : EIATTR_MERCURY_ISA_VERSION
	.align		4
        /*0024*/ 	.byte	0x03, 0x5f
        /*0026*/ 	.short	0x0101


	//----- nvinfo : EIATTR_INT_WARP_WIDE_INSTR_OFFSETS
	.align		4
        /*0028*/ 	.byte	0x04, 0x31
        /*002a*/ 	.short	(.L_22 - .L_21)


	//   ....[0]....
.L_21:
        /*002c*/ 	.word	0x00000490


	//   ....[1]....
        /*0030*/ 	.word	0x000004d0


	//   ....[2]....
        /*0034*/ 	.word	0x00000510


	//   ....[3]....
        /*0038*/ 	.word	0x000005b0


	//   ....[4]....
        /*003c*/ 	.word	0x000005d0


	//   ....[5]....
        /*0040*/ 	.word	0x00000620


	//   ....[6]....
        /*0044*/ 	.word	0x00000740


	//   ....[7]....
        /*0048*/ 	.word	0x00000770


	//   ....[8]....
        /*004c*/ 	.word	0x000063a0


	//----- nvinfo : EIATTR_COOP_GROUP_MASK_REGIDS
	.align		4
.L_22:
        /*0050*/ 	.byte	0x04, 0x29
        /*0052*/ 	.short	(.L_24 - .L_23)


	//   ....[0]....
.L_23:
        /*0054*/ 	.word	0xffffffff


	//   ....[1]....
        /*0058*/ 	.word	0xffffffff


	//   ....[2]....
        /*005c*/ 	.word	0xffffffff


	//   ....[3]....
        /*0060*/ 	.word	0xffffffff


	//   ....[4]....
        /*0064*/ 	.word	0xffffffff


	//   ....[5]....
        /*0068*/ 	.word	0xffffffff


	//   ....[6]....
        /*006c*/ 	.word	0xffffffff


	//----- nvinfo : EIATTR_COOP_GROUP_INSTR_OFFSETS
	.align		4
.L_24:
        /*0070*/ 	.byte	0x04, 0x28
        /*0072*/ 	.short	(.L_26 - .L_25)


	//   ....[0]....
.L_25:
        /*0074*/ 	.word	0x00000060


	//   ....[1]....
        /*0078*/ 	.word	0x00000070


	//   ....[2]....
        /*007c*/ 	.word	0x00000130


	//   ....[3]....
        /*0080*/ 	.word	0x000002a0


	//   ....[4]....
        /*0084*/ 	.word	0x000002e0


	//   ....[5]....
        /*0088*/ 	.word	0x00000360


	//   ....[6]....
        /*008c*/ 	.word	0x00000930


	//----- nvinfo : EIATTR_REG_RECONFIG
	.align		4
.L_26:
        /*0090*/ 	.byte	0x01, 0x54
	.zero		2


	//----- nvinfo : EIATTR_MBARRIER_INSTR_OFFSETS
	.align		4
        /*0094*/ 	.byte	0x04, 0x39
        /*0096*/ 	.short	(.L_28 - .L_27)


	//   ....[0]....
.L_27:
        /*0098*/ 	.word	0x00000230
        /*009c*/ 	.word	0x000000ff
        /*00a0*/ 	.word	0x00000000
        /*00a4*/ 	.short	0x0100
        /*00a6*/ 	.byte	0x08
	.zero		1


	//   ....[1]....
        /*00a8*/ 	.word	0x00000240
        /*00ac*/ 	.word	0x000000ff
        /*00b0*/ 	.word	0x00000018
        /*00b4*/ 	.short	0x0100
        /*00b6*/ 	.byte	0x08
	.zero		1


	//   ....[2]....
        /*00b8*/ 	.word	0x00000250
        /*00bc*/ 	.word	0x000000ff
        /*00c0*/ 	.word	0x00000008
        /*00c4*/ 	.short	0x0100
        /*00c6*/ 	.byte	0x08
	.zero		1


	//   ....[3]....
        /*00c8*/ 	.word	0x00000260
        /*00cc*/ 	.word	0x000000ff
        /*00d0*/ 	.word	0x00000020
        /*00d4*/ 	.short	0x0100
        /*00d6*/ 	.byte	0x08
	.zero		1


	//   ....[4]....
        /*00d8*/ 	.word	0x00000270
        /*00dc*/ 	.word	0x000000ff
        /*00e0*/ 	.word	0x00000010
        /*00e4*/ 	.short	0x0100
        /*00e6*/ 	.byte	0x08
	.zero		1


	//   ....[5]....
        /*00e8*/ 	.word	0x00000280
        /*00ec*/ 	.word	0x000000ff
        /*00f0*/ 	.word	0x00000028
        /*00f4*/ 	.short	0x0100
        /*00f6*/ 	.byte	0x08
	.zero		1


	//   ....[6]....
        /*00f8*/ 	.word	0x000007d0
        /*00fc*/ 	.word	0x000000ff
        /*0100*/ 	.word	0x00000060
        /*0104*/ 	.short	0x0100
        /*0106*/ 	.byte	0x08
	.zero		1


	//   ....[7]....
        /*0108*/ 	.word	0x00000860
        /*010c*/ 	.word	0x000000ff
        /*0110*/ 	.word	0x00000068
        /*0114*/ 	.short	0x0100
        /*0116*/ 	.byte	0x08
	.zero		1


	//   ....[8]....
        /*0118*/ 	.word	0x000008b0
        /*011c*/ 	.word	0x000000ff
        /*0120*/ 	.word	0x00000040
        /*0124*/ 	.short	0x0100
        /*0126*/ 	.byte	0x09
	.zero		1


	//   ....[9]....
        /*0128*/ 	.word	0x000008c0
        /*012c*/ 	.word	0x000000ff
        /*0130*/ 	.word	0x00000048
        /*0134*/ 	.short	0x0100
        /*0136*/ 	.byte	0x09
	.zero		1


	//   ....[10]....
        /*0138*/ 	.word	0x000008d0
        /*013c*/ 	.word	0x000000ff
        /*0140*/ 	.word	0x00000050
        /*0144*/ 	.short	0x0100
        /*0146*/ 	.byte	0x09
	.zero		1


	//   ....[11]....
        /*0148*/ 	.word	0x000008e0
        /*014c*/ 	.word	0x000000ff
        /*0150*/ 	.word	0x00000058
        /*0154*/ 	.short	0x0100
        /*0156*/ 	.byte	0x09
	.zero		1


	//   ....[12]....
        /*0158*/ 	.word	0x00001640
        /*015c*/ 	.word	0x000000ff
        /*0160*/ 	.word	0xfffffff8
        /*0164*/ 	.short	0x010a
        /*0166*/ 	.byte	0x0b
	.zero		1


	//   ....[13]....
        /*0168*/ 	.word	0x00001c90
        /*016c*/ 	.word	0x000000ff
        /*0170*/ 	.word	0x00000000
        /*0174*/ 	.short	0x010a
        /*0176*/ 	.byte	0x0e
	.zero		1


	//   ....[14]....
        /*0178*/ 	.word	0x00001cf0
        /*017c*/ 	.word	0x000000ff
        /*0180*/ 	.word	0x00000000
        /*0184*/ 	.short	0x010a
        /*0186*/ 	.byte	0x0e
	.zero		1


	//   ....[15]....
        /*0188*/ 	.word	0x00003e10
        /*018c*/ 	.word	0x000000ff
        /*0190*/ 	.word	0x00000000
        /*0194*/ 	.short	0x010a
        /*0196*/ 	.byte	0x13
	.zero		1


	//   ....[16]....
        /*0198*/ 	.word	0x00003e50
        /*019c*/ 	.word	0x000000ff
        /*01a0*/ 	.word	0x00000000
        /*01a4*/ 	.short	0x010a
        /*01a6*/ 	.byte	0x13
	.zero		1


	//   ....[17]....
        /*01a8*/ 	.word	0x00005c30
        /*01ac*/ 	.word	0x00000014
        /*01b0*/ 	.word	0x00000000
        /*01b4*/ 	.short	0x0101
        /*01b6*/ 	.byte	0x3f
	.zero		1


	//   ....[18]....
        /*01b8*/ 	.word	0x00006330
        /*01bc*/ 	.word	0x00000013
        /*01c0*/ 	.word	0x00000000
        /*01c4*/ 	.short	0x0101
        /*01c6*/ 	.byte	0x09
	.zero		1


	//   ....[19]....
        /*01c8*/ 	.word	0x00006440
        /*01cc*/ 	.word	0x00000012
        /*01d0*/ 	.word	0x00000000
        /*01d4*/ 	.short	0x0101
        /*01d6*/ 	.byte	0x3f
	.zero		1


	//   ....[20]....
        /*01d8*/ 	.word	0x00006500
        /*01dc*/ 	.word	0x000000ff
        /*01e0*/ 	.word	0x00000008
        /*01e4*/ 	.short	0x010a
        /*01e6*/ 	.byte	0x0b
	.zero		1


	//   ....[21]....
        /*01e8*/ 	.word	0x0000cc60
        /*01ec*/ 	.word	0x00000004
        /*01f0*/ 	.word	0x00000000
        /*01f4*/ 	.short	0x0101
        /*01f6*/ 	.byte	0x09
	.zero		1


	//   ....[22]....
        /*01f8*/ 	.word	0x0000d570
        /*01fc*/ 	.word	0x00000013
        /*0200*/ 	.word	0x00000018
        /*0204*/ 	.short	0x010a
        /*0206*/ 	.byte	0x3f
	.zero		1


	//   ....[23]....
        /*0208*/ 	.word	0x0000d9c0
        /*020c*/ 	.word	0x0000000a
        /*0210*/ 	.word	0x00000068
        /*0214*/ 	.short	0x0101
        /*0216*/ 	.byte	0x3f
	.zero		1


	//   ....[24]....
        /*0218*/ 	.word	0x0000e120
        /*021c*/ 	.word	0x00000007
        /*0220*/ 	.word	0x00000000
        /*0224*/ 	.short	0x010a
        /*0226*/ 	.byte	0x3f
	.zero		1


	//   ....[25]....
        /*0228*/ 	.word	0x0000e1a0
        /*022c*/ 	.word	0x00000006
        /*0230*/ 	.word	0x00000000
        /*0234*/ 	.short	0x010a
        /*0236*/ 	.byte	0x3f
	.zero		1


	//   ....[26]....
        /*0238*/ 	.word	0x0000e230
        /*023c*/ 	.word	0x00000003
        /*0240*/ 	.word	0x00000000
        /*0244*/ 	.short	0x010a
        /*0246*/ 	.byte	0x3f
	.zero		1


	//   ....[27]....
        /*0248*/ 	.word	0x0000e2a0
        /*024c*/ 	.word	0x00000013
        /*0250*/ 	.word	0xfffffff8
        /*0254*/ 	.short	0x010a
        /*0256*/ 	.byte	0x3f
	.zero		1


	//   ....[28]....
        /*0258*/ 	.word	0x0000e300
        /*025c*/ 	.word	0x00000013
        /*0260*/ 	.word	0x00000000
        /*0264*/ 	.short	0x010a
        /*0266*/ 	.byte	0x3f
	.zero		1


	//   ....[29]....
        /*0268*/ 	.word	0x0000e360
        /*026c*/ 	.word	0x00000015
        /*0270*/ 	.word	0x00000000
        /*0274*/ 	.short	0x010a
        /*0276*/ 	.byte	0x3f
	.zero		1


	//   ....[30]....
        /*0278*/ 	.word	0x0000e3c0
        /*027c*/ 	.word	0x00000013
        /*0280*/ 	.word	0x00000008
        /*0284*/ 	.short	0x010a
        /*0286*/ 	.byte	0x3f
	.zero		1


	//   ....[31]....
        /*0288*/ 	.word	0x0000e490
        /*028c*/ 	.word	0x00000013
        /*0290*/ 	.word	0x00000018
        /*0294*/ 	.short	0x010a
        /*0296*/ 	.byte	0x3f
	.zero		1


	//   ....[32]....
        /*0298*/ 	.word	0x0000e570
        /*029c*/ 	.word	0x00000007
        /*02a0*/ 	.word	0x00000000
        /*02a4*/ 	.short	0x010a
        /*02a6*/ 	.byte	0x3f
	.zero		1


	//   ....[33]....
        /*02a8*/ 	.word	0x0000e5c0
        /*02ac*/ 	.word	0x00000006
        /*02b0*/ 	.word	0x00000000
        /*02b4*/ 	.short	0x010a
        /*02b6*/ 	.byte	0x3f
	.zero		1


	//----- nvinfo : EIATTR_NUM_MBARRIERS
	.align		4
.L_28:
        /*02b8*/ 	.byte	0x03, 0x38
        /*02ba*/ 	.short	0x000c


	//----- nvinfo : EIATTR_EXIT_INSTR_OFFSETS
	.align		4
        /*02bc*/ 	.byte	0x04, 0x1c
        /*02be*/ 	.short	(.L_30 - .L_29)


	//   ....[0]....
.L_29:
        /*02c0*/ 	.word	0x00001380


	//   ....[1]....
        /*02c4*/ 	.word	0x000013e0


	//   ....[2]....
        /*02c8*/ 	.word	0x0000d270


	//   ....[3]....
        /*02cc*/ 	.word	0x0000d2a0


	//   ....[4]....
        /*02d0*/ 	.word	0x0000e280


	//----- nvinfo : EIATTR_MAX_THREADS
	.align		4
.L_30:
        /*02d4*/ 	.byte	0x04, 0x05
        /*02d6*/ 	.short	(.L_32 - .L_31)
.L_31:
        /*02d8*/ 	.word	0x00000180
        /*02dc*/ 	.word	0x00000001
        /*02e0*/ 	.word	0x00000001


	//----- nvinfo : EIATTR_CRS_STACK_SIZE
	.align		4
.L_32:
        /*02e4*/ 	.byte	0x04, 0x1e
        /*02e6*/ 	.short	(.L_34 - .L_33)
.L_33:
        /*02e8*/ 	.word	0x00000000


	//----- nvinfo : EIATTR_CBANK_PARAM_SIZE
	.align		4
.L_34:
        /*02ec*/ 	.byte	0x03, 0x19
        /*02ee*/ 	.short	0x0470


	//----- nvinfo : EIATTR_PARAM_CBANK
	.align		4
        /*02f0*/ 	.byte	0x04, 0x0a
        /*02f2*/ 	.short	(.L_36 - .L_35)
	.align		4
.L_35:
        /*02f4*/ 	.word	index@(.nv.constant0._ZN7cutlass13device_kernelINS_4gemm6kernel13GemmUniversalIN4cute5tupleIJiiiiEEENS1_10collective13CollectiveMmaINS1_37MainloopSm90TmaGmmaWarpSpecializedFP8ILi3ENS5_IJNS4_1CILi2EEENSA_ILi1EEESC_EEENS1_32KernelTmaWarpSpecializedPingpongEEENS5_IJNSA_ILi64EEENSA_ILi176EEENSA_ILi256EEEEEENS_12float_e4m3_tENS5_IJlSC_lEEESK_SL_NS4_8TiledMMAINS4_8MMA_AtomIJNS4_4SM904GMMA30MMA_64x16x32_F32E4M3E4M3_SS_TNILNSP_7ScaleInE1ELSR_1EEEEEENS4_6LayoutINS5_IJSC_SC_SC_EEENS5_IJNSA_ILi0EEESW_SW_EEEEENS5_IJNS4_10UnderscoreESZ_SZ_EEEEENS4_13SM90_TMA_LOADENS4_14ComposedLayoutINS4_7SwizzleILi3ELi4ELi3EEENS4_18smem_ptr_flag_bitsILi8EEENSU_INS5_IJNSA_ILi8EEENSA_ILi128EEEEEENS5_IJS19_SC_EEEEEEEvNS4_8identityENS4_23SM90_TMA_LOAD_MULTICASTES1D_vS1E_EENS_8epilogue10collective6detail29Sm90TmaWarpSpecializedAdapterINS1I_15DefaultEpilogueISK_SL_SL_NS1H_6thread17LinearCombinationISK_Li1EffLNS1M_9ScaleType4KindE0ELNS_15FloatRoundStyleE2ESK_EENS1_15EpilogueDefaultEEEEEvvEEEEvNT_6ParamsE)
        /*02f8*/ 	.short	0x0210
        /*02fa*/ 	.short	0x0470


	//----- nvinfo : EIATTR_SW_WAR
	.align		4
.L_36:
        /*02fc*/ 	.byte	0x04, 0x36
        /*02fe*/ 	.short	(.L_38 - .L_37)
.L_37:
        /*0300*/ 	.word	0x00000008
.L_38:


//--------------------- .nv.callgraph             --------------------------
	.section	.nv.callgraph,"",@"SHT_CUDA_CALLGRAPH"
	.align	4
	.sectionentsize	8
	.align		4
        /*0000*/ 	.word	0x00000000
	.align		4
        /*0004*/ 	.word	0xffffffff
	.align		4
        /*0008*/ 	.word	0x00000000
	.align		4
        /*000c*/ 	.word	0xfffffffe
	.align		4
        /*0010*/ 	.word	0x00000000
	.align		4
        /*0014*/ 	.word	0xfffffffd
	.align		4
        /*0018*/ 	.word	0x00000000
	.align		4
        /*001c*/ 	.word	0xfffffffc


//--------------------- .nv.constant4             --------------------------
	.section	.nv.constant4,"a",@progbits
	.align	8
	.align		8
.nv.constant4:
        /*0000*/ 	.dword	_ZN40_INTERNAL_915c6bdd_4_k_cu_58608e84_130294cuda3std3__45__cpo5beginE
	.align		8
        /*0008*/ 	.dword	_ZN40_INTERNAL_915c6bdd_4_k_cu_58608e84_130294cuda3std3__45__cpo3endE
	.align		8
        /*0010*/ 	.dword	_ZN40_INTERNAL_915c6bdd_4_k_cu_58608e84_130294cuda3std3__45__cpo6cbeginE
	.align		8
        /*0018*/ 	.dword	_ZN40_INTERNAL_915c6bdd_4_k_cu_58608e84_130294cuda3std3__45__cpo4cendE
	.align		8
        /*0020*/ 	.dword	_ZN40_INTERNAL_915c6bdd_4_k_cu_58608e84_130294cuda3std3__442_GLOBAL__N__915c6bdd_4_k_cu_58608e84_130296ignoreE
	.align		8
        /*0028*/ 	.dword	_ZN40_INTERNAL_915c6bdd_4_k_cu_58608e84_130294cuda3std3__419piecewise_constructE
	.align		8
        /*0030*/ 	.dword	_ZN40_INTERNAL_915c6bdd_4_k_cu_58608e84_130294cuda3std3__48in_placeE
	.align		8
        /*0038*/ 	.dword	_ZN40_INTERNAL_915c6bdd_4_k_cu_58608e84_130294cuda3std6ranges3__45__cpo4swapE
	.align		8
        /*0040*/ 	.dword	_ZN40_INTERNAL_915c6bdd_4_k_cu_58608e84_130294cuda3std6ranges3__45__cpo9iter_moveE
	.align		8
        /*0048*/ 	.dword	_ZN40_INTERNAL_915c6bdd_4_k_cu_58608e84_130294cute7productE
	.align		8
        /*0050*/ 	.dword	_ZN40_INTERNAL_915c6bdd_4_k_cu_58608e84_130294cute1_E


//--------------------- .text._ZN7cutlass13device_kernelINS_4gemm6kernel13GemmUniversalIN4cute5tupleIJiiiiEEENS1_10collective13CollectiveMmaINS1_37MainloopSm90TmaGmmaWarpSpecializedFP8ILi3ENS5_IJNS4_1CILi2EEENSA_ILi1EEESC_EEENS1_32KernelTmaWarpSpecializedPingpongEEENS5_IJNSA_ILi64EEENSA_ILi176EEENSA_ILi256EEEEEENS_12float_e4m3_tENS5_IJlSC_lEEESK_SL_NS4_8TiledMMAINS4_8MMA_AtomIJNS4_4SM904GMMA30MMA_64x16x32_F32E4M3E4M3_SS_TNILNSP_7ScaleInE1ELSR_1EEEEEENS4_6LayoutINS5_IJSC_SC_SC_EEENS5_IJNSA_ILi0EEESW_SW_EEEEENS5_IJNS4_10UnderscoreESZ_SZ_EEEEENS4_13SM90_TMA_LOADENS4_14ComposedLayoutINS4_7SwizzleILi3ELi4ELi3EEENS4_18smem_ptr_flag_bitsILi8EEENSU_INS5_IJNSA_ILi8EEENSA_ILi128EEEEEENS5_IJS19_SC_EEEEEEEvNS4_8identityENS4_23SM90_TMA_LOAD_MULTICASTES1D_vS1E_EENS_8epilogue10collective6detail29Sm90TmaWarpSpecializedAdapterINS1I_15DefaultEpilogueISK_SL_SL_NS1H_6thread17LinearCombinationISK_Li1EffLNS1M_9ScaleType4KindE0ELNS_15FloatRoundStyleE2ESK_EENS1_15EpilogueDefaultEEEEEvvEEEEvNT_6ParamsE --------------------------
	.section	.text._ZN7cutlass13device_kernelINS_4gemm6kernel13GemmUniversalIN4cute5tupleIJiiiiEEENS1_10collective13CollectiveMmaINS1_37MainloopSm90TmaGmmaWarpSpecializedFP8ILi3ENS5_IJNS4_1CILi2EEENSA_ILi1EEESC_EEENS1_32KernelTmaWarpSpecializedPingpongEEENS5_IJNSA_ILi64EEENSA_ILi176EEENSA_ILi256EEEEEENS_12float_e4m3_tENS5_IJlSC_lEEESK_SL_NS4_8TiledMMAINS4_8MMA_AtomIJNS4_4SM904GMMA30MMA_64x16x32_F32E4M3E4M3_SS_TNILNSP_7ScaleInE1ELSR_1EEEEEENS4_6LayoutINS5_IJSC_SC_SC_EEENS5_IJNSA_ILi0EEESW_SW_EEEEENS5_IJNS4_10UnderscoreESZ_SZ_EEEEENS4_13SM90_TMA_LOADENS4_14ComposedLayoutINS4_7SwizzleILi3ELi4ELi3EEENS4_18smem_ptr_flag_bitsILi8EEENSU_INS5_IJNSA_ILi8EEENSA_ILi128EEEEEENS5_IJS19_SC_EEEEEEEvNS4_8identityENS4_23SM90_TMA_LOAD_MULTICASTES1D_vS1E_EENS_8epilogue10collective6detail29Sm90TmaWarpSpecializedAdapterINS1I_15DefaultEpilogueISK_SL_SL_NS1H_6thread17LinearCombinationISK_Li1EffLNS1M_9ScaleType4KindE0ELNS_15FloatRoundStyleE2ESK_EENS1_15EpilogueDefaultEEEEEvvEEEEvNT_6ParamsE,"ax",@progbits
	.align	128
.text._ZN7cutlass13device_kernelINS_4gemm6kernel13GemmUniversalIN4cute5tupleIJiiiiEEENS1_10collective13CollectiveMmaINS1_37MainloopSm90TmaGmmaWarpSpecializedFP8ILi3ENS5_IJNS4_1CILi2EEENSA_ILi1EEESC_EEENS1_32KernelTmaWarpSpecializedPingpongEEENS5_IJNSA_ILi64EEENSA_ILi176EEENSA_ILi256EEEEEENS_12float_e4m3_tENS5_IJlSC_lEEESK_SL_NS4_8TiledMMAINS4_8MMA_AtomIJNS4_4SM904GMMA30MMA_64x16x32_F32E4M3E4M3_SS_TNILNSP_7ScaleInE1ELSR_1EEEEEENS4_6LayoutINS5_IJSC_SC_SC_EEENS5_IJNSA_ILi0EEESW_SW_EEEEENS5_IJNS4_10UnderscoreESZ_SZ_EEEEENS4_13SM90_TMA_LOADENS4_14ComposedLayoutINS4_7SwizzleILi3ELi4ELi3EEENS4_18smem_ptr_flag_bitsILi8EEENSU_INS5_IJNSA_ILi8EEENSA_ILi128EEEEEENS5_IJS19_SC_EEEEEEEvNS4_8identityENS4_23SM90_TMA_LOAD_MULTICASTES1D_vS1E_EENS_8epilogue10collective6detail29Sm90TmaWarpSpecializedAdapterINS1I_15DefaultEpilogueISK_SL_SL_NS1H_6thread17LinearCombinationISK_Li1EffLNS1M_9ScaleType4KindE0ELNS_15FloatRoundStyleE2ESK_EENS1_15EpilogueDefaultEEEEEvvEEEEvNT_6ParamsE:
        .type           _ZN7cutlass13device_kernelINS_4gemm6kernel13GemmUniversalIN4cute5tupleIJiiiiEEENS1_10collective13CollectiveMmaINS1_37MainloopSm90TmaGmmaWarpSpecializedFP8ILi3ENS5_IJNS4_1CILi2EEENSA_ILi1EEESC_EEENS1_32KernelTmaWarpSpecializedPingpongEEENS5_IJNSA_ILi64EEENSA_ILi176EEENSA_ILi256EEEEEENS_12float_e4m3_tENS5_IJlSC_lEEESK_SL_NS4_8TiledMMAINS4_8MMA_AtomIJNS4_4SM904GMMA30MMA_64x16x32_F32E4M3E4M3_SS_TNILNSP_7ScaleInE1ELSR_1EEEEEENS4_6LayoutINS5_IJSC_SC_SC_EEENS5_IJNSA_ILi0EEESW_SW_EEEEENS5_IJNS4_10UnderscoreESZ_SZ_EEEEENS4_13SM90_TMA_LOADENS4_14ComposedLayoutINS4_7SwizzleILi3ELi4ELi3EEENS4_18smem_ptr_flag_bitsILi8EEENSU_INS5_IJNSA_ILi8EEENSA_ILi128EEEEEENS5_IJS19_SC_EEEEEEEvNS4_8identityENS4_23SM90_TMA_LOAD_MULTICASTES1D_vS1E_EENS_8epilogue10collective6detail29Sm90TmaWarpSpecializedAdapterINS1I_15DefaultEpilogueISK_SL_SL_NS1H_6thread17LinearCombinationISK_Li1EffLNS1M_9ScaleType4KindE0ELNS_15FloatRoundStyleE2ESK_EENS1_15EpilogueDefaultEEEEEvvEEEEvNT_6ParamsE,@function
        .size           _ZN7cutlass13device_kernelINS_4gemm6kernel13GemmUniversalIN4cute5tupleIJiiiiEEENS1_10collective13CollectiveMmaINS1_37MainloopSm90TmaGmmaWarpSpecializedFP8ILi3ENS5_IJNS4_1CILi2EEENSA_ILi1EEESC_EEENS1_32KernelTmaWarpSpecializedPingpongEEENS5_IJNSA_ILi64EEENSA_ILi176EEENSA_ILi256EEEEEENS_12float_e4m3_tENS5_IJlSC_lEEESK_SL_NS4_8TiledMMAINS4_8MMA_AtomIJNS4_4SM904GMMA30MMA_64x16x32_F32E4M3E4M3_SS_TNILNSP_7ScaleInE1ELSR_1EEEEEENS4_6LayoutINS5_IJSC_SC_SC_EEENS5_IJNSA_ILi0EEESW_SW_EEEEENS5_IJNS4_10UnderscoreESZ_SZ_EEEEENS4_13SM90_TMA_LOADENS4_14ComposedLayoutINS4_7SwizzleILi3ELi4ELi3EEENS4_18smem_ptr_flag_bitsILi8EEENSU_INS5_IJNSA_ILi8EEENSA_ILi128EEEEEENS5_IJS19_SC_EEEEEEEvNS4_8identityENS4_23SM90_TMA_LOAD_MULTICASTES1D_vS1E_EENS_8epilogue10collective6detail29Sm90TmaWarpSpecializedAdapterINS1I_15DefaultEpilogueISK_SL_SL_NS1H_6thread17LinearCombinationISK_Li1EffLNS1M_9ScaleType4KindE0ELNS_15FloatRoundStyleE2ESK_EENS1_15EpilogueDefaultEEEEEvvEEEEvNT_6ParamsE,(.L_x_254 - _ZN7cutlass13device_kernelINS_4gemm6kernel13GemmUniversalIN4cute5tupleIJiiiiEEENS1_10collective13CollectiveMmaINS1_37MainloopSm90TmaGmmaWarpSpecializedFP8ILi3ENS5_IJNS4_1CILi2EEENSA_ILi1EEESC_EEENS1_32KernelTmaWarpSpecializedPingpongEEENS5_IJNSA_ILi64EEENSA_ILi176EEENSA_ILi256EEEEEENS_12float_e4m3_tENS5_IJlSC_lEEESK_SL_NS4_8TiledMMAINS4_8MMA_AtomIJNS4_4SM904GMMA30MMA_64x16x32_F32E4M3E4M3_SS_TNILNSP_7ScaleInE1ELSR_1EEEEEENS4_6LayoutINS5_IJSC_SC_SC_EEENS5_IJNSA_ILi0EEESW_SW_EEEEENS5_IJNS4_10UnderscoreESZ_SZ_EEEEENS4_13SM90_TMA_LOADENS4_14ComposedLayoutINS4_7SwizzleILi3ELi4ELi3EEENS4_18smem_ptr_flag_bitsILi8EEENSU_INS5_IJNSA_ILi8EEENSA_ILi128EEEEEENS5_IJS19_SC_EEEEEEEvNS4_8identityENS4_23SM90_TMA_LOAD_MULTICASTES1D_vS1E_EENS_8epilogue10collective6detail29Sm90TmaWarpSpecializedAdapterINS1I_15DefaultEpilogueISK_SL_SL_NS1H_6thread17LinearCombinationISK_Li1EffLNS1M_9ScaleType4KindE0ELNS_15FloatRoundStyleE2ESK_EENS1_15EpilogueDefaultEEEEEvvEEEEvNT_6ParamsE)
        .other          _ZN7cutlass13device_kernelINS_4gemm6kernel13GemmUniversalIN4cute5tupleIJiiiiEEENS1_10collective13CollectiveMmaINS1_37MainloopSm90TmaGmmaWarpSpecializedFP8ILi3ENS5_IJNS4_1CILi2EEENSA_ILi1EEESC_EEENS1_32KernelTmaWarpSpecializedPingpongEEENS5_IJNSA_ILi64EEENSA_ILi176EEENSA_ILi256EEEEEENS_12float_e4m3_tENS5_IJlSC_lEEESK_SL_NS4_8TiledMMAINS4_8MMA_AtomIJNS4_4SM904GMMA30MMA_64x16x32_F32E4M3E4M3_SS_TNILNSP_7ScaleInE1ELSR_1EEEEEENS4_6LayoutINS5_IJSC_SC_SC_EEENS5_IJNSA_ILi0EEESW_SW_EEEEENS5_IJNS4_10UnderscoreESZ_SZ_EEEEENS4_13SM90_TMA_LOADENS4_14ComposedLayoutINS4_7SwizzleILi3ELi4ELi3EEENS4_18smem_ptr_flag_bitsILi8EEENSU_INS5_IJNSA_ILi8EEENSA_ILi128EEEEEENS5_IJS19_SC_EEEEEEEvNS4_8identityENS4_23SM90_TMA_LOAD_MULTICASTES1D_vS1E_EENS_8epilogue10collective6detail29Sm90TmaWarpSpecializedAdapterINS1I_15DefaultEpilogueISK_SL_SL_NS1H_6thread17LinearCombinationISK_Li1EffLNS1M_9ScaleType4KindE0ELNS_15FloatRoundStyleE2ESK_EENS1_15EpilogueDefaultEEEEEvvEEEEvNT_6ParamsE,@"STO_CUDA_ENTRY STV_DEFAULT"
_ZN7cutlass13device_kernelINS_4gemm6kernel13GemmUniversalIN4cute5tupleIJiiiiEEENS1_10collective13CollectiveMmaINS1_37MainloopSm90TmaGmmaWarpSpecializedFP8ILi3ENS5_IJNS4_1CILi2EEENSA_ILi1EEESC_EEENS1_32KernelTmaWarpSpecializedPingpongEEENS5_IJNSA_ILi64EEENSA_ILi176EEENSA_ILi256EEEEEENS_12float_e4m3_tENS5_IJlSC_lEEESK_SL_NS4_8TiledMMAINS4_8MMA_AtomIJNS4_4SM904GMMA30MMA_64x16x32_F32E4M3E4M3_SS_TNILNSP_7ScaleInE1ELSR_1EEEEEENS4_6LayoutINS5_IJSC_SC_SC_EEENS5_IJNSA_ILi0EEESW_SW_EEEEENS5_IJNS4_10UnderscoreESZ_SZ_EEEEENS4_13SM90_TMA_LOADENS4_14ComposedLayoutINS4_7SwizzleILi3ELi4ELi3EEENS4_18smem_ptr_flag_bitsILi8EEENSU_INS5_IJNSA_ILi8EEENSA_ILi128EEEEEENS5_IJS19_SC_EEEEEEEvNS4_8identityENS4_23SM90_TMA_LOAD_MULTICASTES1D_vS1E_EENS_8epilogue10collective6detail29Sm90TmaWarpSpecializedAdapterINS1I_15DefaultEpilogueISK_SL_SL_NS1H_6thread17LinearCombinationISK_Li1EffLNS1M_9ScaleType4KindE0ELNS_15FloatRoundStyleE2ESK_EENS1_15EpilogueDefaultEEEEEvvEEEEvNT_6ParamsE:
[----:B------:R-:W-:Y:S01]  /*0000*/  LDC R1, c[0x0][0x28] ;  /* 0x00000a00ff017b82 */ /* 0x000fe20000000800 */
[----:B------:R-:W0:Y:S01]  /*0010*/  S2R R15, SR_TID.X ;  /* 0x00000000000f7919 */ /* 0x000e220000002100 */
[----:B------:R-:W-:Y:S01]  /*0020*/  ELECT P0, URZ, PT ;  /* 0x00000000003f782f */ /* 0x000fe20003800000 */
[----:B------:R-:W-:Y:S01]  /*0030*/  BSSY B0, `(.L_x_0) ;  /* 0x000000f000007945 */ /* 0x000fe20003800000 */
[--C-:B0-----:R-:W-:Y:S02]  /*0040*/  SHF.R.U32.HI R0, RZ, 0x5, R15.reuse ;  /* 0x00000005ff007819 */ /* 0x101fe4000001160f */
[----:B------:R-:W-:-:S03]  /*0050*/  SHF.R.U32.HI R5, RZ, 0x7, R15 ;  /* 0x00000007ff057819 */ /* 0x000fc6000001160f */
[----:B------:R-:W0:Y:S04]  /*0060*/  SHFL.IDX PT, R2, R0, RZ, 0x1f ;  /* 0x00001fff00027589 */ /* 0x000e2800000e0000 */
[----:B------:R1:W2:Y:S01]  /*0070*/  SHFL.IDX PT, R6, R5, RZ, 0x1f ;  /* 0x00001fff05067589 */ /* 0x0002a200000e0000 */
[----:B0-----:R-:W-:-:S13]  /*0080*/  ISETP.NE.OR P0, PT, R2, RZ, !P0 ;  /* 0x000000ff0200720c */ /* 0x001fda0004705670 */
[----:B-12---:R-:W-:Y:S05]  /*0090*/  @P0 BRA `(.L_x_1) ;  /* 0x0000000000200947 */ /* 0x006fea0003800000 */
[----:B------:R-:W-:Y:S02]  /*00a0*/  ULDC.64 UR4, c[0x0][0x198] ;  /* 0x0000660000047ab9 */ /* 0x000fe40000000a00 */
[----:B------:R-:W-:Y:S02]  /*00b0*/  UIADD3 UR6, UP0, UR4, 0xf0, URZ ;  /* 0x000000f004067890 */ /* 0x000fe4000ff1e03f */
[----:B------:R-:W-:Y:S02]  /*00c0*/  UIADD3 UR4, UP1, UR4, 0x1f0, URZ ;  /* 0x000001f004047890 */ /* 0x000fe4000ff3e03f */
[----:B------:R-:W-:Y:S02]  /*00d0*/  UIADD3.X UR7, URZ, UR5, URZ, UP0, !UPT ;  /* 0x000000053f077290 */ /* 0x000fe400087fe43f */
[----:B------:R-:W-:-:S07]  /*00e0*/  UIADD3.X UR5, URZ, UR5, URZ, UP1, !UPT ;  /* 0x000000053f057290 */ /* 0x000fce0008ffe43f */
[----:B------:R0:W-:Y:S02]  /*00f0*/  UTMACCTL.PF [UR6] ;  /* 0x00000000060079b9 */ /* 0x0001e40008040000 */
[----:B------:R0:W-:Y:S02]  /*0100*/  UTMACCTL.PF [UR4] ;  /* 0x00000000040079b9 */ /* 0x0001e40008040000 */
[----:B0-----:R-:W-:Y:S01]  /*0110*/  NOP ;  /* 0x0000000000007918 */ /* 0x001fe20000000000 */
.L_x_1:
[----:B------:R-:W-:Y:S05]  /*0120*/  BSYNC B0 ;  /* 0x0000000000007941 */ /* 0x000fea0003800000 */
.L_x_0:
[----:B------:R-:W0:Y:S02]  /*0130*/  SHFL.IDX PT, R7, R0, RZ, 0x1f ;  /* 0x00001fff00077589 */ /* 0x000e2400000e0000 */
[----:B0-----:R-:W-:-:S13]  /*0140*/  ISETP.NE.AND P0, PT, R7, RZ, PT ;  /* 0x000000ff0700720c */ /* 0x001fda0003f05270 */
[----:B------:R-:W-:Y:S05]  /*0150*/  @P0 BRA `(.L_x_2) ;  /* 0x0000000000500947 */ /* 0x000fea0003800000 */
[----:B------:R-:W0:Y:S01]  /*0160*/  S2UR UR8, SR_CgaCtaId ;  /* 0x00000000000879c3 */ /* 0x000e220000008800 */
[----:B------:R-:W-:Y:S01]  /*0170*/  UMOV UR4, 0x400 ;  /* 0x0000040000047882 */ /* 0x000fe20000000000 */
[----:B------:R-:W-:Y:S01]  /*0180*/  UMOV UR5, 0x1 ;  /* 0x0000000100057882 */ /* 0x000fe20000000000 */
[----:B------:R-:W-:Y:S01]  /*0190*/  UMOV UR6, 0x2 ;  /* 0x0000000200067882 */ /* 0x000fe20000000000 */
[----:B------:R-:W-:Y:S01]  /*01a0*/  ELECT P0, URZ, PT ;  /* 0x00000000003f782f */ /* 0x000fe20003800000 */
[----:B------:R-:W-:-:S04]  /*01b0*/  UIADD3 UR6, -UR6, 0x100000, URZ ;  /* 0x0010000006067890 */ /* 0x000fc8000fffe13f */
[----:B------:R-:W-:Y:S02]  /*01c0*/  USHF.L.U32 UR7, UR6, 0xb, URZ ;  /* 0x0000000b06077899 */ /* 0x000fe4000800063f */
[----:B------:R-:W-:Y:S02]  /*01d0*/  USHF.L.U32 UR6, UR6, 0x1, URZ ;  /* 0x0000000106067899 */ /* 0x000fe4000800063f */
[----:B0-----:R-:W-:Y:S02]  /*01e0*/  ULEA UR8, UR8, UR4, 0x18 ;  /* 0x0000000408087291 */ /* 0x001fe4000f8ec03f */
[----:B------:R-:W-:-:S04]  /*01f0*/  UIADD3 UR4, -UR5, 0x100000, URZ ;  /* 0x0010000005047890 */ /* 0x000fc8000fffe13f */
[----:B------:R-:W-:Y:S02]  /*0200*/  USHF.L.U32 UR5, UR4, 0xb, URZ ;  /* 0x0000000b04057899 */ /* 0x000fe4000800063f */
[----:B------:R-:W-:Y:S01]  /*0210*/  USHF.L.U32 UR4, UR4, 0x1, URZ ;  /* 0x0000000104047899 */ /* 0x000fe2000800063f */
[----:B------:R-:W0:Y:S11]  /*0220*/  FENCE.VIEW.ASYNC.S ;  /* 0x00000000000073c6 */ /* 0x000e360000000000 */
[----:B0-----:R0:W1:Y:S01]  /*0230*/  SYNCS.EXCH.64 URZ, [UR8], UR4 ;  /* 0x00000004083f75b2 */ /* 0x0010620008000100 */
[----:B------:R0:W2:Y:S01]  /*0240*/  SYNCS.EXCH.64 URZ, [UR8+0x18], UR6 ;  /* 0x00001806083f75b2 */ /* 0x0000a20008000100 */
[----:B------:R0:W3:Y:S01]  /*0250*/  SYNCS.EXCH.64 URZ, [UR8+0x8], UR4 ;  /* 0x00000804083f75b2 */ /* 0x0000e20008000100 */
[----:B------:R0:W4:Y:S01]  /*0260*/  SYNCS.EXCH.64 URZ, [UR8+0x20], UR6 ;  /* 0x00002006083f75b2 */ /* 0x0001220008000100 */
[----:B------:R0:W0:Y:S01]  /*0270*/  SYNCS.EXCH.64 URZ, [UR8+0x10], UR4 ;  /* 0x00001004083f75b2 */ /* 0x0000220008000100 */
[----:B------:R0:W0:Y:S01]  /*0280*/  SYNCS.EXCH.64 URZ, [UR8+0x28], UR6 ;  /* 0x00002806083f75b2 */ /* 0x0000220008000100 */
[----:B------:R-:W-:Y:S01]  /*0290*/  NOP ;  /* 0x0000000000007918 */ /* 0x000fe20000000000 */
.L_x_2:
[----:B------:R-:W5:Y:S01]  /*02a0*/  SHFL.IDX PT, R3, R0, RZ, 0x1f ;  /* 0x00001fff00037589 */ /* 0x000f6200000e0000 */
[----:B------:R-:W-:Y:S01]  /*02b0*/  SHF.R.S32.HI R4, RZ, 0x1f, R15 ;  /* 0x0000001fff047819 */ /* 0x000fe2000001140f */
[----:B------:R-:W1:Y:S01]  /*02c0*/  S2UR UR13, SR_CTAID.X ;  /* 0x00000000000d79c3 */ /* 0x000e620000002500 */
[----:B------:R-:W-:Y:S01]  /*02d0*/  ELECT P0, URZ, PT ;  /* 0x00000000003f782f */ /* 0x000fe20003800000 */
[----:B------:R1:W2:Y:S01]  /*02e0*/  SHFL.IDX PT, R8, R0, RZ, 0x1f ;  /* 0x00001fff00087589 */ /* 0x0002a200000e0000 */
[----:B------:R-:W-:Y:S02]  /*02f0*/  LEA.HI R4, R4, R15, RZ, 0x7 ;  /* 0x0000000f04047211 */ /* 0x000fe400078f38ff */
[----:B------:R-:W-:Y:S01]  /*0300*/  ELECT P1, URZ, PT ;  /* 0x00000000003f782f */ /* 0x000fe20003820000 */
[----:B------:R-:W-:Y:S01]  /*0310*/  NOP ;  /* 0x0000000000007918 */ /* 0x000fe20000000000 */
[----:B------:R-:W3:Y:S01]  /*0320*/  S2R R16, SR_CTAID.Y ;  /* 0x0000000000107919 */ /* 0x000ee20000002600 */
[----:B------:R-:W-:Y:S01]  /*0330*/  LOP3.LUT R4, R4, 0xffffff80, RZ, 0xc0, !PT ;  /* 0xffffff8004047812 */ /* 0x000fe200078ec0ff */
[----:B0-----:R-:W-:Y:S01]  /*0340*/  ULDC UR4, c[0x0][0x150] ;  /* 0x0000540000047ab9 */ /* 0x001fe20000000800 */
[----:B------:R-:W0:Y:S01]  /*0350*/  LDC R10, c[0x0][0x144] ;  /* 0x00005100ff0a7b82 */ /* 0x000e220000000800 */
[----:B------:R4:W0:Y:S01]  /*0360*/  SHFL.IDX PT, R12, R5, RZ, 0x1f ;  /* 0x00001fff050c7589 */ /* 0x00082200000e0000 */
[----:B------:R-:W-:Y:S01]  /*0370*/  UMOV UR12, 0x80 ;  /* 0x00000080000c7882 */ /* 0x000fe20000000000 */
[----:B------:R-:W-:Y:S01]  /*0380*/  IMAD.IADD R14, R15, 0x1, -R4 ;  /* 0x000000010f0e7824 */ /* 0x000fe200078e0a04 */
[----:B------:R-:W-:Y:S01]  /*0390*/  NOP ;  /* 0x0000000000007918 */ /* 0x000fe20000000000 */
[C---:B------:R-:W-:Y:S01]  /*03a0*/  VIADD R38, R6.reuse, 0xffffffff ;  /* 0xffffffff06267836 */ /* 0x040fe20000000000 */
[----:B------:R-:W-:-:S02]  /*03b0*/  ISETP.NE.AND P4, PT, R6, RZ, PT ;  /* 0x000000ff0600720c */ /* 0x000fc40003f85270 */
[----:B------:R-:W-:Y:S01]  /*03c0*/  SHF.R.S32.HI R19, RZ, 0x1f, R14 ;  /* 0x0000001fff137819 */ /* 0x000fe2000001140e */
[----:B------:R-:W0:Y:S01]  /*03d0*/  LDC R11, c[0x0][0x140] ;  /* 0x00005000ff0b7b82 */ /* 0x000e220000000800 */
[----:B------:R-:W-:Y:S02]  /*03e0*/  ISETP.GE.U32.AND P6, PT, R38, 0x2, PT ;  /* 0x000000022600780c */ /* 0x000fe40003fc6070 */
[----:B-----5:R-:W-:Y:S02]  /*03f0*/  ISETP.NE.OR P0, PT, R3, RZ, !P0 ;  /* 0x000000ff0300720c */ /* 0x020fe40004705670 */
[----:B------:R-:W-:Y:S02]  /*0400*/  LEA.HI R3, R19, R14, RZ, 0x3 ;  /* 0x0000000e13037211 */ /* 0x000fe400078f18ff */
[----:B-1----:R-:W-:Y:S01]  /*0410*/  I2FP.F32.U32 R4, UR13 ;  /* 0x0000000d00047c45 */ /* 0x002fe20008201000 */
[----:B------:R-:W1:Y:S01]  /*0420*/  LDC R27, c[0x0][0x148] ;  /* 0x00005200ff1b7b82 */ /* 0x000e620000000800 */
[----:B------:R-:W-:-:S02]  /*0430*/  SHF.R.S32.HI R0, RZ, 0x3, R3 ;  /* 0x00000003ff007819 */ /* 0x000fc40000011403 */
[----:B--2---:R-:W-:Y:S01]  /*0440*/  ISETP.NE.OR P1, PT, R8, RZ, !P1 ;  /* 0x000000ff0800720c */ /* 0x004fe20004f25670 */
[----:B------:R-:W-:Y:S01]  /*0450*/  FMUL R9, R4, UR4 ;  /* 0x0000000404097c20 */ /* 0x000fe20008400000 */
[----:B------:R-:W-:Y:S01]  /*0460*/  SHF.R.S32.HI R3, RZ, 0x1f, R3 ;  /* 0x0000001fff037819 */ /* 0x000fe20000011403 */
[----:B------:R-:W-:Y:S01]  /*0470*/  ULDC UR4, c[0x0][0x154] ;  /* 0x0000550000047ab9 */ /* 0x000fe20000000800 */
[----:B------:R-:W-:Y:S01]  /*0480*/  SHF.R.S32.HI R8, RZ, 0x1f, R7 ;  /* 0x0000001fff087819 */ /* 0x000fe20000011407 */
[----:B------:R-:W-:Y:S01]  /*0490*/  VOTEU.ALL UP1, P0 ;  /* 0x00000000003f7886 */ /* 0x000fe20000020000 */
[----:B------:R-:W-:Y:S01]  /*04a0*/  LEA.HI R4, R3, R0, RZ, 0x2 ;  /* 0x0000000003047211 */ /* 0x000fe200078f10ff */
[----:B------:R-:W2:Y:S01]  /*04b0*/  F2I.U32.TRUNC.NTZ R9, R9 ;  /* 0x0000000900097305 */ /* 0x000ea2000020f000 */
[----:B------:R-:W-:Y:S01]  /*04c0*/  LEA.HI R8, R8, R7, RZ, 0x2 ;  /* 0x0000000708087211 */ /* 0x000fe200078f10ff */
[----:B------:R-:W-:Y:S01]  /*04d0*/  VOTEU.ALL UP0, P0 ;  /* 0x00000000003f7886 */ /* 0x000fe20000000000 */
[----:B------:R-:W-:Y:S01]  /*04e0*/  SHF.R.S32.HI R3, RZ, 0x1f, R2 ;  /* 0x0000001fff037819 */ /* 0x000fe20000011402 */
[----:B------:R-:W5:Y:S01]  /*04f0*/  @!UP1 S2UR UR7, SR_CgaCtaId ;  /* 0x00000000000799c3 */ /* 0x000f620000008800 */
[----:B----4-:R-:W-:Y:S01]  /*0500*/  LOP3.LUT R5, R4, 0xfffffffc, RZ, 0xc0, !PT ;  /* 0xfffffffc04057812 */ /* 0x010fe200078ec0ff */
[----:B------:R-:W-:Y:S01]  /*0510*/  VOTEU.ALL UP2, P1 ;  /* 0x00000000003f7886 */ /* 0x000fe20000840000 */
[----:B------:R-:W-:Y:S01]  /*0520*/  LOP3.LUT R8, R8, 0x3ffffffc, RZ, 0xc0, !PT ;  /* 0x3ffffffc08087812 */ /* 0x000fe200078ec0ff */
[----:B------:R-:W-:Y:S01]  /*0530*/  @!UP1 UMOV UR6, 0x400 ;  /* 0x0000040000069882 */ /* 0x000fe20000000000 */
[----:B------:R-:W-:Y:S01]  /*0540*/  LEA.HI R3, R3, R2, RZ, 0x2 ;  /* 0x0000000203037211 */ /* 0x000fe200078f10ff */
[----:B------:R-:W-:Y:S01]  /*0550*/  IMAD.IADD R5, R0, 0x1, -R5 ;  /* 0x0000000100057824 */ /* 0x000fe200078e0a05 */
[----:B------:R-:W-:Y:S01]  /*0560*/  @!UP2 UMOV UR9, 0x400 ;  /* 0x000004000009a882 */ /* 0x000fe20000000000 */
[----:B------:R-:W-:Y:S01]  /*0570*/  IMAD.IADD R8, R7, 0x1, -R8 ;  /* 0x0000000107087824 */ /* 0x000fe200078e0a08 */
[----:B------:R-:W-:Y:S01]  /*0580*/  LOP3.LUT R3, R3, 0xfffffffc, RZ, 0xc0, !PT ;  /* 0xfffffffc03037812 */ /* 0x000fe200078ec0ff */
[----:B------:R-:W4:Y:S01]  /*0590*/  @!UP2 S2UR UR10, SR_CgaCtaId ;  /* 0x00000000000aa9c3 */ /* 0x000f220000008800 */
[----:B--2---:R-:W-:Y:S01]  /*05a0*/  IMAD.MOV R9, RZ, RZ, -R9 ;  /* 0x000000ffff097224 */ /* 0x004fe200078e0a09 */
[----:B------:R-:W-:Y:S01]  /*05b0*/  VOTEU.ALL UP3, P1 ;  /* 0x00000000003f7886 */ /* 0x000fe20000860000 */
[----:B------:R-:W-:Y:S01]  /*05c0*/  IMAD R5, R8, 0x4, R5 ;  /* 0x0000000408057824 */ /* 0x000fe200078e0205 */
[----:B------:R-:W-:Y:S01]  /*05d0*/  VOTEU.ALL UP4, P1 ;  /* 0x00000000003f7886 */ /* 0x000fe20000880000 */
[----:B------:R-:W-:Y:S01]  /*05e0*/  IMAD.IADD R18, R2, 0x1, -R3 ;  /* 0x0000000102127824 */ /* 0x000fe200078e0a03 */
[----:B---3--:R-:W-:Y:S01]  /*05f0*/  I2FP.F32.U32 R2, R16 ;  /* 0x0000001000027245 */ /* 0x008fe20000201000 */
[----:B0-----:R-:W-:Y:S01]  /*0600*/  IMAD R25, R10, R9, UR13 ;  /* 0x0000000d0a197e24 */ /* 0x001fe2000f8e0209 */
[----:B------:R-:W-:Y:S01]  /*0610*/  LEA.HI R0, R5, R5, RZ, 0x1 ;  /* 0x0000000505007211 */ /* 0x000fe200078f08ff */
[----:B------:R-:W-:Y:S01]  /*0620*/  VOTEU.ALL UP5, P1 ;  /* 0x00000000003f7886 */ /* 0x000fe200008a0000 */
[----:B------:R-:W-:Y:S01]  /*0630*/  ISETP.EQ.U32.AND P2, PT, R11, 0x1, PT ;  /* 0x000000010b00780c */ /* 0x000fe20003f42070 */
[----:B------:R-:W-:Y:S01]  /*0640*/  FMUL R3, R2, UR4 ;  /* 0x0000000402037c20 */ /* 0x000fe20008400000 */
[----:B------:R-:W-:Y:S01]  /*0650*/  LOP3.LUT R2, R0, 0xfffffffe, RZ, 0xc0, !PT ;  /* 0xfffffffe00027812 */ /* 0x000fe200078ec0ff */
[C---:B------:R-:W-:Y:S01]  /*0660*/  IMAD.SHL.U32 R0, R5.reuse, 0x4, RZ ;  /* 0x0000000405007824 */ /* 0x040fe200078e00ff */
[----:B------:R-:W-:Y:S01]  /*0670*/  UMOV UR4, 0x20 ;  /* 0x0000002000047882 */ /* 0x000fe20000000000 */
[----:B-----5:R-:W-:Y:S01]  /*0680*/  @!UP1 ULEA UR8, UR7, UR6, 0x18 ;  /* 0x0000000607089291 */ /* 0x020fe2000f8ec03f */
[----:B------:R-:W-:Y:S01]  /*0690*/  R2UR UR11, R12 ;  /* 0x000000000c0b72ca */ /* 0x000fe200000e0000 */
[----:B------:R-:W-:Y:S01]  /*06a0*/  IMAD.IADD R2, R5, 0x1, -R2 ;  /* 0x0000000105027824 */ /* 0x000fe200078e0a02 */
[----:B------:R-:W0:Y:S01]  /*06b0*/  F2I.U32.TRUNC.NTZ R3, R3 ;  /* 0x0000000300037305 */ /* 0x000e22000020f000 */
[----:B------:R-:W-:-:S04]  /*06c0*/  @!UP1 UIADD3 UR4, -UR4, 0x100000, URZ ;  /* 0x0010000004049890 */ /* 0x000fc8000fffe13f */
[----:B------:R-:W-:Y:S02]  /*06d0*/  @!UP1 USHF.L.U32 UR5, UR4, 0xb, URZ ;  /* 0x0000000b04059899 */ /* 0x000fe4000800063f */
[----:B------:R-:W-:Y:S01]  /*06e0*/  @!UP1 USHF.L.U32 UR4, UR4, 0x1, URZ ;  /* 0x0000000104049899 */ /* 0x000fe2000800063f */
[----:B------:R-:W-:Y:S01]  /*06f0*/  LOP3.LUT R13, R5, 0xc, R0, 0x78, !PT ;  /* 0x0000000c050d7812 */ /* 0x000fe200078e7800 */
[----:B------:R-:W-:-:S04]  /*0700*/  @!UP2 UIADD3 UR6, -UR12, 0x100000, URZ ;  /* 0x001000000c06a890 */ /* 0x000fc8000fffe13f */
[----:B------:R-:W-:Y:S02]  /*0710*/  @!UP2 USHF.L.U32 UR7, UR6, 0xb, URZ ;  /* 0x0000000b0607a899 */ /* 0x000fe4000800063f */
[----:B------:R-:W-:Y:S01]  /*0720*/  @!UP2 USHF.L.U32 UR6, UR6, 0x1, URZ ;  /* 0x000000010606a899 */ /* 0x000fe2000800063f */
[----:B------:R-:W-:Y:S01]  /*0730*/  ISETP.NE.AND P3, PT, R2, R25, PT ;  /* 0x000000190200720c */ /* 0x000fe20003f65270 */
[----:B------:R-:W-:Y:S01]  /*0740*/  VOTEU.ALL UP1, P0 ;  /* 0x00000000003f7886 */ /* 0x000fe20000020000 */
[----:B----4-:R-:W-:Y:S01]  /*0750*/  @!UP2 ULEA UR9, UR10, UR9, 0x18 ;  /* 0x000000090a09a291 */ /* 0x010fe2000f8ec03f */
[----:B------:R-:W-:Y:S01]  /*0760*/  LOP3.LUT P0, RZ, R14, 0x7, RZ, 0xc0, !PT ;  /* 0x000000070eff7812 */ /* 0x000fe2000780c0ff */
[----:B------:R-:W-:Y:S01]  /*0770*/  VOTEU.ALL UP2, P1 ;  /* 0x00000000003f7886 */ /* 0x000fe20000840000 */
[----:B------:R-:W-:Y:S01]  /*0780*/  ISETP.NE.AND P1, PT, R18, 0x3, PT ;  /* 0x000000031200780c */ /* 0x000fe20003f25270 */
[----:B------:R-:W-:Y:S01]  /*0790*/  IMAD.MOV.U32 R12, RZ, RZ, 0x1 ;  /* 0x00000001ff0c7424 */ /* 0x000fe200078e00ff */
[----:B------:R-:W-:-:S02]  /*07a0*/  ISETP.LT.U32.AND P0, PT, R13, 0x2, !P0 ;  /* 0x000000020d00780c */ /* 0x000fc40004701070 */
[----:B------:R-:W-:Y:S01]  /*07b0*/  ISETP.EQ.OR P1, PT, R18, RZ, !P1 ;  /* 0x000000ff1200720c */ /* 0x000fe20004f22670 */
[----:B------:R-:W2:Y:S02]  /*07c0*/  FENCE.VIEW.ASYNC.S ;  /* 0x00000000000073c6 */ /* 0x000ea40000000000 */
[----:B--2---:R2:W3:Y:S01]  /*07d0*/  @!UP0 SYNCS.EXCH.64 URZ, [UR8+0x60], UR4 ;  /* 0x00006004083f85b2 */ /* 0x0044e20008000100 */
[----:B0-----:R-:W-:Y:S01]  /*07e0*/  IMAD.MOV R24, RZ, RZ, -R3 ;  /* 0x000000ffff187224 */ /* 0x001fe200078e0a03 */
[----:B------:R-:W-:-:S03]  /*07f0*/  @P3 LEA.HI R0, R13, R13, RZ, 0x1 ;  /* 0x0000000d0d003211 */ /* 0x000fc600078f08ff */
[----:B-1----:R-:W-:Y:S01]  /*0800*/  IMAD R3, R27, R24, R16 ;  /* 0x000000181b037224 */ /* 0x002fe200078e0210 */
[----:B------:R-:W-:Y:S02]  /*0810*/  ISETP.EQ.AND P1, PT, R6, RZ, P1 ;  /* 0x000000ff0600720c */ /* 0x000fe40000f22270 */
[----:B------:R-:W-:Y:S02]  /*0820*/  @P3 SHF.R.S32.HI R0, RZ, 0x1, R0 ;  /* 0x00000001ff003819 */ /* 0x000fe40000011400 */
[----:B------:R-:W-:Y:S02]  /*0830*/  SEL R7, RZ, 0x1, !P1 ;  /* 0x00000001ff077807 */ /* 0x000fe40004800000 */
[----:B------:R-:W-:Y:S02]  /*0840*/  @P3 ISETP.NE.AND P5, PT, R0, R3, PT ;  /* 0x000000030000320c */ /* 0x000fe40003fa5270 */
[----:B------:R-:W-:Y:S01]  /*0850*/  SEL R3, RZ, 0x1, !P0 ;  /* 0x00000001ff037807 */ /* 0x000fe20004000000 */
[----:B------:R2:W0:Y:S01]  /*0860*/  @!UP1 SYNCS.EXCH.64 URZ, [UR8+0x68], UR4 ;  /* 0x00006804083f95b2 */ /* 0x0004220008000100 */
[----:B------:R-:W-:Y:S01]  /*0870*/  NOP ;  /* 0x0000000000007918 */ /* 0x000fe20000000000 */
[----:B------:R-:W-:-:S02]  /*0880*/  @P3 SEL R12, RZ, 0x1, P5 ;  /* 0x00000001ff0c3807 */ /* 0x000fc40002800000 */
[----:B------:R-:W-:Y:S02]  /*0890*/  SEL R7, R7, 0x2, P6 ;  /* 0x0000000207077807 */ /* 0x000fe40003000000 */
[----:B------:R-:W-:Y:S01]  /*08a0*/  LOP3.LUT R12, R12, R3, RZ, 0xc0, !PT ;  /* 0x000000030c0c7212 */ /* 0x000fe200078ec0ff */
[----:B------:R2:W1:Y:S01]  /*08b0*/  @!UP2 SYNCS.EXCH.64 URZ, [UR9+0x40], UR6 ;  /* 0x00004006093fa5b2 */ /* 0x0004620008000100 */
[----:B------:R2:W4:Y:S01]  /*08c0*/  @!UP3 SYNCS.EXCH.64 URZ, [UR9+0x48], UR6 ;  /* 0x00004806093fb5b2 */ /* 0x0005220008000100 */
[----:B------:R2:W0:Y:S01]  /*08d0*/  @!UP4 SYNCS.EXCH.64 URZ, [UR9+0x50], UR6 ;  /* 0x00005006093fc5b2 */ /* 0x0004220008000100 */
[----:B------:R2:W0:Y:S01]  /*08e0*/  @!UP5 SYNCS.EXCH.64 URZ, [UR9+0x58], UR6 ;  /* 0x00005806093fd5b2 */ /* 0x0004220008000100 */
[----:B------:R-:W-:Y:S01]  /*08f0*/  NOP ;  /* 0x0000000000007918 */ /* 0x000fe20000000000 */
[----:B--23--:R-:W-:Y:S05]  /*0900*/  @!P2 BRA `(.L_x_3) ;  /* 0x000000000008a947 */ /* 0x00cfea0003800000 */
[----:B01--4-:R-:W-:Y:S01]  /*0910*/  UCGABAR_ARV ;  /* 0x00000000000079c7 */ /* 0x013fe20008000000 */
[----:B------:R-:W-:Y:S05]  /*0920*/  BRA `(.L_x_4) ;  /* 0x0000000000047947 */ /* 0x000fea0003800000 */
.L_x_3:
[----:B01--4-:R-:W-:Y:S01]  /*0930*/  NOP ;  /* 0x0000000000007918 */ /* 0x013fe20000000000 */
.L_x_4:
[----:B------:R-:W-:Y:S01]  /*0940*/  ULDC.64 UR4, c[0x0][0x598] ;  /* 0x0001660000047ab9 */ /* 0x000fe20000000a00 */
[----:B------:R-:W-:Y:S01]  /*0950*/  ULDC.64 UR24, c[0x0][0x208] ;  /* 0x0000820000187ab9 */ /* 0x000fe20000000a00 */
[----:B------:R-:W-:-:S04]  /*0960*/  ISETP.NE.U32.AND P0, PT, RZ, UR4, PT ;  /* 0x00000004ff007c0c */ /* 0x000fc8000bf05070 */
[----:B------:R-:W-:-:S13]  /*0970*/  ISETP.NE.AND.EX P0, PT, RZ, UR5, PT, P0 ;  /* 0x00000005ff007c0c */ /* 0x000fda000bf05300 */
[----:B------:R-:W-:Y:S05]  /*0980*/  @!P0 BRA `(.L_x_5) ;  /* 0x00000000001c8947 */ /* 0x000fea0003800000 */
[----:B------:R-:W0:Y:S02]  /*0990*/  LDC.64 R2, c[0x0][0x598] ;  /* 0x00016600ff027b82 */ /* 0x000e240000000a00 */
[----:B0-----:R-:W2:Y:S02]  /*09a0*/  LDG.E.64 R2, desc[UR24][R2.64] ;  /* 0x0000001802027981 */ /* 0x001ea4000c1e1b00 */
[----:B--2---:R-:W-:-:S04]  /*09b0*/  ISETP.NE.U32.AND P0, PT, R2, RZ, PT ;  /* 0x000000ff0200720c */ /* 0x004fc80003f05070 */
[----:B------:R-:W-:-:S13]  /*09c0*/  ISETP.NE.AND.EX P0, PT, R3, RZ, PT, P0 ;  /* 0x000000ff0300720c */ /* 0x000fda0003f05300 */
[----:B------:R-:W-:Y:S05]  /*09d0*/  @!P0 BRA `(.L_x_5) ;  /* 0x0000000000088947 */ /* 0x000fea0003800000 */
[----:B------:R0:W5:Y:S01]  /*09e0*/  LD.E R11, desc[UR24][R2.64] ;  /* 0x00000018020b7980 */ /* 0x000162000c101900 */
[----:B------:R-:W-:Y:S05]  /*09f0*/  BRA `(.L_x_6) ;  /* 0x0000000000207947 */ /* 0x000fea0003800000 */
.L_x_5:
[----:B------:R-:W-:Y:S02]  /*0a00*/  ULDC.64 UR4, c[0x0][0x588] ;  /* 0x0001620000047ab9 */ /* 0x000fe40000000a00 */
[----:B------:R-:W-:-:S04]  /*0a10*/  ISETP.NE.U32.AND P0, PT, RZ, UR4, PT ;  /* 0x00000004ff007c0c */ /* 0x000fc8000bf05070 */
[----:B------:R-:W-:-:S13]  /*0a20*/  ISETP.NE.AND.EX P0, PT, RZ, UR5, PT, P0 ;  /* 0x00000005ff007c0c */ /* 0x000fda000bf05300 */
[----:B------:R-:W-:Y:S05]  /*0a30*/  @!P0 BRA `(.L_x_7) ;  /* 0x00000000000c8947 */ /* 0x000fea0003800000 */
[----:B------:R-:W0:Y:S02]  /*0a40*/  LDC.64 R2, c[0x0][0x588] ;  /* 0x00016200ff027b82 */ /* 0x000e240000000a00 */
[----:B0-----:R1:W5:Y:S01]  /*0a50*/  LDG.E R11, desc[UR24][R2.64] ;  /* 0x00000018020b7981 */ /* 0x001362000c1e1900 */
[----:B------:R-:W-:Y:S05]  /*0a60*/  BRA `(.L_x_6) ;  /* 0x0000000000047947 */ /* 0x000fea0003800000 */
.L_x_7:
[----:B------:R-:W2:Y:S02]  /*0a70*/  LDC R11, c[0x0][0x580] ;  /* 0x00016000ff0b7b82 */ /* 0x000ea40000000800 */
.L_x_6:
[----:B------:R-:W-:Y:S02]  /*0a80*/  ULDC.64 UR4, c[0x0][0x5a0] ;  /* 0x0001680000047ab9 */ /* 0x000fe40000000a00 */
[----:B------:R-:W-:-:S04]  /*0a90*/  ISETP.NE.U32.AND P0, PT, RZ, UR4, PT ;  /* 0x00000004ff007c0c */ /* 0x000fc8000bf05070 */
[----:B------:R-:W-:-:S13]  /*0aa0*/  ISETP.NE.AND.EX P0, PT, RZ, UR5, PT, P0 ;  /* 0x00000005ff007c0c */ /* 0x000fda000bf05300 */
[----:B------:R-:W-:Y:S05]  /*0ab0*/  @!P0 BRA `(.L_x_8) ;  /* 0x00000000001c8947 */ /* 0x000fea0003800000 */
[----:B01----:R-:W0:Y:S02]  /*0ac0*/  LDC.64 R2, c[0x0][0x5a0] ;  /* 0x00016800ff027b82 */ /* 0x003e240000000a00 */
[----:B0-----:R-:W3:Y:S02]  /*0ad0*/  LDG.E.64 R2, desc[UR24][R2.64] ;  /* 0x0000001802027981 */ /* 0x001ee4000c1e1b00 */
[----:B---3--:R-:W-:-:S04]  /*0ae0*/  ISETP.NE.U32.AND P0, PT, R2, RZ, PT ;  /* 0x000000ff0200720c */ /* 0x008fc80003f05070 */
[----:B------:R-:W-:-:S13]  /*0af0*/  ISETP.NE.AND.EX P0, PT, R3, RZ, PT, P0 ;  /* 0x000000ff0300720c */ /* 0x000fda0003f05300 */
[----:B------:R-:W-:Y:S05]  /*0b00*/  @!P0 BRA `(.L_x_8) ;  /* 0x0000000000088947 */ /* 0x000fea0003800000 */
[----:B------:R0:W5:Y:S01]  /*0b10*/  LD.E R10, desc[UR24][R2.64] ;  /* 0x00000018020a7980 */ /* 0x000162000c101900 */
[----:B------:R-:W-:Y:S05]  /*0b20*/  BRA `(.L_x_9) ;  /* 0x0000000000207947 */ /* 0x000fea0003800000 */
.L_x_8:
[----:B------:R-:W-:Y:S02]  /*0b30*/  ULDC.64 UR4, c[0x0][0x590] ;  /* 0x0001640000047ab9 */ /* 0x000fe40000000a00 */
[----:B------:R-:W-:-:S04]  /*0b40*/  ISETP.NE.U32.AND P0, PT, RZ, UR4, PT ;  /* 0x00000004ff007c0c */ /* 0x000fc8000bf05070 */
[----:B------:R-:W-:-:S13]  /*0b50*/  ISETP.NE.AND.EX P0, PT, RZ, UR5, PT, P0 ;  /* 0x00000005ff007c0c */ /* 0x000fda000bf05300 */
[----:B------:R-:W-:Y:S05]  /*0b60*/  @!P0 BRA `(.L_x_10) ;  /* 0x00000000000c8947 */ /* 0x000fea0003800000 */
[----:B01----:R-:W0:Y:S02]  /*0b70*/  LDC.64 R2, c[0x0][0x590] ;  /* 0x00016400ff027b82 */ /* 0x003e240000000a00 */
[----:B0-----:R1:W5:Y:S01]  /*0b80*/  LDG.E R10, desc[UR24][R2.64] ;  /* 0x00000018020a7981 */ /* 0x001362000c1e1900 */
[----:B------:R-:W-:Y:S05]  /*0b90*/  BRA `(.L_x_9) ;  /* 0x0000000000047947 */ /* 0x000fea0003800000 */
.L_x_10:
[----:B------:R-:W3:Y:S02]  /*0ba0*/  LDC R10, c[0x0][0x584] ;  /* 0x00016100ff0a7b82 */ /* 0x000ee40000000800 */
.L_x_9:
[----:B------:R-:W4:Y:S01]  /*0bb0*/  LDC R0, c[0x0][0x65c] ;  /* 0x00019700ff007b82 */ /* 0x000f220000000800 */
[----:B------:R-:W-:Y:S01]  /*0bc0*/  ULDC UR5, c[0x0][0x28c] ;  /* 0x0000a30000057ab9 */ /* 0x000fe20000000800 */
[----:B------:R-:W-:Y:S01]  /*0bd0*/  ISETP.NE.AND P0, PT, R6, 0x2, PT ;  /* 0x000000020600780c */ /* 0x000fe20003f05270 */
[----:B------:R-:W-:Y:S01]  /*0be0*/  UIADD3 UR5, UR5, 0xff, URZ ;  /* 0x000000ff05057890 */ /* 0x000fe2000fffe03f */
[----:B------:R-:W-:Y:S01]  /*0bf0*/  IMAD.U32 R4, RZ, RZ, UR13 ;  /* 0x0000000dff047e24 */ /* 0x000fe2000f8e00ff */
[----:B------:R-:W-:Y:S01]  /*0c00*/  UMOV UR17, URZ ;  /* 0x0000003f00117c82 */ /* 0x000fe20008000000 */
[----:B------:R-:W-:Y:S01]  /*0c10*/  UMOV UR4, URZ ;  /* 0x0000003f00047c82 */ /* 0x000fe20008000000 */
[----:B------:R-:W-:-:S04]  /*0c20*/  USHF.R.S32.HI UR8, URZ, 0x1f, UR5 ;  /* 0x0000001f3f087899 */ /* 0x000fc80008011405 */
[----:B------:R-:W-:Y:S01]  /*0c30*/  ULEA.HI UR8, UR8, UR5, URZ, 0x8 ;  /* 0x0000000508087291 */ /* 0x000fe2000f8f403f */
[----:B----4-:R-:W-:-:S13]  /*0c40*/  ISETP.NE.AND P3, PT, R0, 0x1, PT ;  /* 0x000000010000780c */ /* 0x010fda0003f65270 */
[----:B01----:R-:W0:Y:S01]  /*0c50*/  @P3 LDC R3, c[0x0][0x10] ;  /* 0x00000400ff033b82 */ /* 0x003e220000000800 */
[----:B------:R-:W-:Y:S02]  /*0c60*/  @P3 IMAD.MOV.U32 R17, RZ, RZ, RZ ;  /* 0x000000ffff113224 */ /* 0x000fe400078e00ff */
[----:B------:R-:W-:-:S05]  /*0c70*/  @P3 IMAD.MOV.U32 R5, RZ, RZ, RZ ;  /* 0x000000ffff053224 */ /* 0x000fca00078e00ff */
[----:B------:R-:W1:Y:S01]  /*0c80*/  @!P3 LDC R9, c[0x0][0xc] ;  /* 0x00000300ff09bb82 */ /* 0x000e620000000800 */
[----:B------:R-:W-:Y:S01]  /*0c90*/  ULDC UR6, c[0x0][0xc] ;  /* 0x0000030000067ab9 */ /* 0x000fe20000000800 */
[----:B------:R-:W-:Y:S02]  /*0ca0*/  ULDC UR7, c[0x0][0x10] ;  /* 0x0000040000077ab9 */ /* 0x000fe40000000800 */
[----:B------:R-:W-:-:S04]  /*0cb0*/  UIMAD.WIDE.U32 UR6, UR6, UR7, URZ ;  /* 0x00000007060672a5 */ /* 0x000fc8000f8e003f */
[----:B------:R-:W4:Y:S01]  /*0cc0*/  LDC R8, c[0x0][0x14] ;  /* 0x00000500ff087b82 */ /* 0x000f220000000800 */
[----:B0-----:R-:W-:Y:S01]  /*0cd0*/  @P3 IMAD.WIDE.U32 R2, R3, UR13, R16 ;  /* 0x0000000d03023c25 */ /* 0x001fe2000f8e0010 */
[----:B------:R-:W-:-:S03]  /*0ce0*/  ULDC.64 UR12, c[0x0][0x650] ;  /* 0x00019400000c7ab9 */ /* 0x000fc60000000a00 */
[----:B------:R-:W-:Y:S02]  /*0cf0*/  @P3 IMAD.IADD R3, R3, 0x1, R5 ;  /* 0x0000000103033824 */ /* 0x000fe400078e0205 */
[----:B------:R-:W-:Y:S02]  /*0d00*/  IMAD.MOV.U32 R5, RZ, RZ, RZ ;  /* 0x000000ffff057224 */ /* 0x000fe400078e00ff */
[----:B-1----:R-:W-:-:S04]  /*0d10*/  @!P3 IMAD.WIDE.U32 R4, R16, R9, R4 ;  /* 0x000000091004b225 */ /* 0x002fc800078e0004 */
[----:B------:R-:W-:Y:S02]  /*0d20*/  @!P3 IMAD.MOV.U32 R2, RZ, RZ, R4 ;  /* 0x000000ffff02b224 */ /* 0x000fe400078e0004 */
[C---:B----4-:R-:W-:Y:S02]  /*0d30*/  IMAD R21, R8.reuse, UR7, RZ ;  /* 0x0000000708157c24 */ /* 0x050fe4000f8e02ff */
[----:B------:R-:W-:Y:S01]  /*0d40*/  IMAD.WIDE.U32 R8, R8, UR6, RZ ;  /* 0x0000000608087c25 */ /* 0x000fe2000f8e00ff */
[----:B------:R-:W-:-:S03]  /*0d50*/  USHF.R.S32.HI UR6, URZ, 0x8, UR8 ;  /* 0x000000083f067899 */ /* 0x000fc60008011408 */
[----:B------:R-:W-:Y:S02]  /*0d60*/  @!P3 IMAD.MOV.U32 R3, RZ, RZ, R5 ;  /* 0x000000ffff03b224 */ /* 0x000fe400078e0005 */
[----:B------:R-:W-:Y:S01]  /*0d70*/  IMAD.IADD R0, R9, 0x1, R21 ;  /* 0x0000000109007824 */ /* 0x000fe200078e0215 */
[----:B------:R-:W-:Y:S06]  /*0d80*/  @P0 BRA `(.L_x_11) ;  /* 0x0000000000200947 */ /* 0x000fec0003800000 */
[----:B------:R-:W-:Y:S01]  /*0d90*/  UISETP.GE.U32.AND UP0, UPT, UR6, 0x3, UPT ;  /* 0x000000030600788c */ /* 0x000fe2000bf06070 */
[----:B------:R-:W-:Y:S01]  /*0da0*/  IADD3 R2, P0, R2, R8, RZ ;  /* 0x0000000802027210 */ /* 0x000fe20007f1e0ff */
[----:B------:R-:W-:-:S04]  /*0db0*/  UIMAD.WIDE.U32 UR4, UR6, -0x55555555, URZ ;  /* 0xaaaaaaab060478a5 */ /* 0x000fc8000f8e003f */
[----:B------:R-:W-:Y:S01]  /*0dc0*/  USHF.R.U32.HI UR5, URZ, 0x1, UR5 ;  /* 0x000000013f057899 */ /* 0x000fe20008011605 */
[----:B------:R-:W-:Y:S02]  /*0dd0*/  IMAD.X R3, R0, 0x1, R3, P0 ;  /* 0x0000000100037824 */ /* 0x000fe400000e0603 */
[----:B------:R-:W-:Y:S01]  /*0de0*/  UMOV UR4, URZ ;  /* 0x0000003f00047c82 */ /* 0x000fe20008000000 */
[----:B------:R-:W-:Y:S02]  /*0df0*/  UIMAD UR17, UR5, -0x3, UR6 ;  /* 0xfffffffd051178a4 */ /* 0x000fe4000f8e0206 */
[----:B------:R-:W-:-:S12]  /*0e00*/  @UP0 ULOP3.LUT UR4, UR5, 0x1, URZ, 0xc0, !UPT ;  /* 0x0000000105040892 */ /* 0x000fd8000f8ec03f */
.L_x_11:
[----:B------:R-:W-:Y:S01]  /*0e10*/  ISETP.GE.U32.AND P0, PT, R2, UR12, PT ;  /* 0x0000000c02007c0c */ /* 0x000fe2000bf06070 */
[----:B------:R-:W-:Y:S01]  /*0e20*/  IMAD.MOV.U32 R6, RZ, RZ, -0x1 ;  /* 0xffffffffff067424 */ /* 0x000fe200078e00ff */
[----:B------:R-:W-:Y:S01]  /*0e30*/  PRMT R20, RZ, 0x7610, R20 ;  /* 0x00007610ff147816 */ /* 0x000fe20000000014 */
[----:B------:R-:W-:Y:S01]  /*0e40*/  IMAD.MOV.U32 R5, RZ, RZ, -0x1 ;  /* 0xffffffffff057424 */ /* 0x000fe200078e00ff */
[----:B------:R-:W-:Y:S01]  /*0e50*/  ISETP.GE.U32.AND.EX P0, PT, R3, UR13, PT, P0 ;  /* 0x0000000d03007c0c */ /* 0x000fe2000bf06100 */
[----:B------:R-:W-:-:S12]  /*0e60*/  IMAD.MOV.U32 R4, RZ, RZ, -0x1 ;  /* 0xffffffffff047424 */ /* 0x000fd800078e00ff */
[----:B------:R-:W-:Y:S05]  /*0e70*/  @P0 BRA `(.L_x_12) ;  /* 0x0000000400240947 */ /* 0x000fea0003800000 */
[----:B------:R-:W0:Y:S01]  /*0e80*/  LDC.64 R30, c[0x0][0x628] ;  /* 0x00018a00ff1e7b82 */ /* 0x000e220000000a00 */
[----:B------:R-:W-:Y:S02]  /*0e90*/  IMAD.MOV.U32 R4, RZ, RZ, R2 ;  /* 0x000000ffff047224 */ /* 0x000fe400078e0002 */
[----:B------:R-:W-:-:S05]  /*0ea0*/  IMAD.MOV.U32 R5, RZ, RZ, R3 ;  /* 0x000000ffff057224 */ /* 0x000fca00078e0003 */
[----:B------:R-:W1:Y:S08]  /*0eb0*/  LDC R6, c[0x0][0x630] ;  /* 0x00018c00ff067b82 */ /* 0x000e700000000800 */
[----:B------:R-:W4:Y:S01]  /*0ec0*/  LDC.64 R32, c[0x0][0x620] ;  /* 0x00018800ff207b82 */ /* 0x000f220000000a00 */
[----:B0-----:R-:W-:-:S04]  /*0ed0*/  ISETP.NE.U32.AND P0, PT, R30, RZ, PT ;  /* 0x000000ff1e00720c */ /* 0x001fc80003f05070 */
[----:B------:R-:W-:-:S13]  /*0ee0*/  ISETP.NE.AND.EX P0, PT, R31, RZ, PT, P0 ;  /* 0x000000ff1f00720c */ /* 0x000fda0003f05300 */
[----:B-1--4-:R-:W-:Y:S05]  /*0ef0*/  @!P0 BRA `(.L_x_13) ;  /* 0x0000000000288947 */ /* 0x012fea0003800000 */
[----:B------:R-:W0:Y:S02]  /*0f00*/  LDC R23, c[0x0][0x634] ;  /* 0x00018d00ff177b82 */ /* 0x000e240000000800 */
[----:B0-----:R-:W-:-:S05]  /*0f10*/  IADD3 R23, P0, R2, R23, RZ ;  /* 0x0000001702177210 */ /* 0x001fca0007f1e0ff */
[----:B------:R-:W-:-:S04]  /*0f20*/  IMAD.X R29, RZ, RZ, R3, P0 ;  /* 0x000000ffff1d7224 */ /* 0x000fc800000e0603 */
[----:B------:R-:W-:-:S04]  /*0f30*/  IMAD.WIDE.U32 R4, R29, R30, RZ ;  /* 0x0000001e1d047225 */ /* 0x000fc800078e00ff */
[----:B------:R-:W-:-:S04]  /*0f40*/  IMAD.WIDE.U32 R20, P0, R23, R31, R4 ;  /* 0x0000001f17147225 */ /* 0x000fc80007800004 */
[----:B------:R-:W-:-:S04]  /*0f50*/  IMAD.WIDE.U32 R4, R23, R30, RZ ;  /* 0x0000001e17047225 */ /* 0x000fc800078e00ff */
[----:B------:R-:W-:Y:S01]  /*0f60*/  IMAD.X R23, RZ, RZ, RZ, P0 ;  /* 0x000000ffff177224 */ /* 0x000fe200000e06ff */
[----:B------:R-:W-:Y:S01]  /*0f70*/  IADD3 RZ, P0, R5, R20, RZ ;  /* 0x0000001405ff7210 */ /* 0x000fe20007f1e0ff */
[----:B------:R-:W-:-:S04]  /*0f80*/  IMAD.MOV.U32 R22, RZ, RZ, R21 ;  /* 0x000000ffff167224 */ /* 0x000fc800078e0015 */
[----:B------:R-:W-:-:S08]  /*0f90*/  IMAD.WIDE.U32.X R4, R29, R31, R22, P0 ;  /* 0x0000001f1d047225 */ /* 0x000fd000000e0416 */
.L_x_13:
[----:B------:R-:W0:Y:S01]  /*0fa0*/  LDC.64 R34, c[0x0][0x640] ;  /* 0x00019000ff227b82 */ /* 0x000e220000000a00 */
[-CC-:B------:R-:W-:Y:S01]  /*0fb0*/  SHF.R.U64 R36, R4, R6.reuse, R5.reuse ;  /* 0x0000000604247219 */ /* 0x180fe20000001205 */
[----:B------:R-:W-:Y:S01]  /*0fc0*/  IMAD.MOV.U32 R39, RZ, RZ, 0x1 ;  /* 0x00000001ff277424 */ /* 0x000fe200078e00ff */
[----:B------:R-:W-:Y:S02]  /*0fd0*/  SHF.R.U32.HI R4, RZ, R6, R5 ;  /* 0x00000006ff047219 */ /* 0x000fe40000011605 */
[----:B------:R-:W-:-:S03]  /*0fe0*/  IADD3 R21, P0, RZ, -R36, RZ ;  /* 0x80000024ff157210 */ /* 0x000fc60007f1e0ff */
[----:B------:R-:W1:Y:S02]  /*0ff0*/  LDC R20, c[0x0][0x618] ;  /* 0x00018600ff147b82 */ /* 0x000e640000000800 */
[----:B------:R-:W-:-:S04]  /*1000*/  IMAD.X R5, RZ, RZ, ~R4, P0 ;  /* 0x000000ffff057224 */ /* 0x000fc800000e0e04 */
[-C--:B------:R-:W-:Y:S02]  /*1010*/  IMAD R6, R5, R32.reuse, RZ ;  /* 0x0000002005067224 */ /* 0x080fe400078e02ff */
[----:B------:R-:W4:Y:S01]  /*1020*/  LDC R23, c[0x0][0x608] ;  /* 0x00018200ff177b82 */ /* 0x000f220000000800 */
[----:B------:R-:W-:-:S04]  /*1030*/  IMAD.WIDE.U32 R4, R21, R32, R2 ;  /* 0x0000002015047225 */ /* 0x000fc800078e0002 */
[----:B------:R-:W-:-:S03]  /*1040*/  IMAD R21, R21, R33, R6 ;  /* 0x0000002115157224 */ /* 0x000fc600078e0206 */
[----:B------:R-:W2:Y:S01]  /*1050*/  LDC R26, c[0x0][0x658] ;  /* 0x00019600ff1a7b82 */ /* 0x000ea20000000800 */
[----:B------:R-:W-:Y:S01]  /*1060*/  IMAD.IADD R5, R5, 0x1, R21 ;  /* 0x0000000105057824 */ /* 0x000fe200078e0215 */
[----:B0-----:R-:W-:Y:S01]  /*1070*/  ISETP.NE.U32.AND P0, PT, R34, RZ, PT ;  /* 0x000000ff2200720c */ /* 0x001fe20003f05070 */
[----:B------:R-:W-:-:S03]  /*1080*/  IMAD.MOV.U32 R21, RZ, RZ, -0x1 ;  /* 0xffffffffff157424 */ /* 0x000fc600078e00ff */
[----:B------:R-:W-:Y:S02]  /*1090*/  ISETP.NE.AND.EX P0, PT, R35, RZ, PT, P0 ;  /* 0x000000ff2300720c */ /* 0x000fe40003f05300 */
[----:B------:R-:W0:Y:S01]  /*10a0*/  LDC R33, c[0x0][0x600] ;  /* 0x00018000ff217b82 */ /* 0x000e220000000800 */
[-CC-:B-1----:R-:W-:Y:S02]  /*10b0*/  SHF.R.U64 R31, R4, R20.reuse, R5.reuse ;  /* 0x00000014041f7219 */ /* 0x182fe40000001205 */
[----:B------:R-:W-:-:S05]  /*10c0*/  SHF.R.U32.HI R4, RZ, R20, R5 ;  /* 0x00000014ff047219 */ /* 0x000fca0000011605 */
[----:B------:R-:W1:Y:S01]  /*10d0*/  LDC R28, c[0x0][0x648] ;  /* 0x00019200ff1c7b82 */ /* 0x000e620000000800 */
[-CC-:B----4-:R-:W-:Y:S02]  /*10e0*/  SHF.R.U64 R41, R31, R23.reuse, R4.reuse ;  /* 0x000000171f297219 */ /* 0x190fe40000001204 */
[----:B------:R-:W-:-:S05]  /*10f0*/  SHF.R.U32.HI R5, RZ, R23, R4 ;  /* 0x00000017ff057219 */ /* 0x000fca0000011604 */
[----:B------:R-:W4:Y:S01]  /*1100*/  LDC R37, c[0x0][0x638] ;  /* 0x00018e00ff257b82 */ /* 0x000f220000000800 */
[-C--:B--2---:R-:W-:Y:S02]  /*1110*/  SHF.L.U32 R4, R21, R26.reuse, RZ ;  /* 0x0000001a15047219 */ /* 0x084fe400000006ff */
[--C-:B------:R-:W-:Y:S02]  /*1120*/  SHF.R.U64 R32, R41, R26, R5.reuse ;  /* 0x0000001a29207219 */ /* 0x100fe40000001205 */
[----:B------:R-:W-:Y:S02]  /*1130*/  LOP3.LUT R6, RZ, R4, RZ, 0x33, !PT ;  /* 0x00000004ff067212 */ /* 0x000fe400078e33ff */
[----:B------:R-:W-:Y:S01]  /*1140*/  SHF.R.U32.HI R5, RZ, R26, R5 ;  /* 0x0000001aff057219 */ /* 0x000fe20000011605 */
[----:B------:R-:W2:Y:S01]  /*1150*/  LDC R30, c[0x0][0x610] ;  /* 0x00018400ff1e7b82 */ /* 0x000ea20000000800 */
[----:B------:R-:W-:Y:S01]  /*1160*/  IMAD.MOV.U32 R4, RZ, RZ, R32 ;  /* 0x000000ffff047224 */ /* 0x000fe200078e0020 */
[----:B------:R-:W-:Y:S06]  /*1170*/  @!P0 BRA `(.L_x_14) ;  /* 0x0000000000288947 */ /* 0x000fec0003800000 */
[----:B------:R-:W3:Y:S02]  /*1180*/  LDC R23, c[0x0][0x64c] ;  /* 0x00019300ff177b82 */ /* 0x000ee40000000800 */
[----:B---3--:R-:W-:-:S05]  /*1190*/  IADD3 R23, P0, R32, R23, RZ ;  /* 0x0000001720177210 */ /* 0x008fca0007f1e0ff */
        /* <DEDUP_REMOVED lines=8> */
.L_x_14:
[----:B-1----:R-:W-:Y:S01]  /*1220*/  SHF.R.U64 R17, R4, R28, R5 ;  /* 0x0000001c04117219 */ /* 0x002fe20000001205 */
[----:B------:R-:W-:Y:S01]  /*1230*/  @P3 IMAD R25, R27, R24, R16 ;  /* 0x000000181b193224 */ /* 0x000fe200078e0210 */
[----:B------:R-:W-:Y:S02]  /*1240*/  SHF.L.U32 R4, R39, R26, RZ ;  /* 0x0000001a27047219 */ /* 0x000fe400000006ff */
[----:B------:R-:W-:Y:S01]  /*1250*/  LOP3.LUT R5, R41, R6, RZ, 0xc0, !PT ;  /* 0x0000000629057212 */ /* 0x000fe200078ec0ff */
[----:B0-----:R-:W-:Y:S02]  /*1260*/  VIADD R6, R33, 0xffffffff ;  /* 0xffffffff21067836 */ /* 0x001fe40000000000 */
[----:B------:R-:W-:Y:S02]  /*1270*/  IMAD.MOV R20, RZ, RZ, -R17 ;  /* 0x000000ffff147224 */ /* 0x000fe400078e0a11 */
[----:B------:R-:W-:Y:S01]  /*1280*/  IMAD R16, R4, R17, R5 ;  /* 0x0000001104107224 */ /* 0x000fe200078e0205 */
[----:B------:R-:W-:Y:S01]  /*1290*/  LOP3.LUT R17, R31, R6, RZ, 0xc0, !PT ;  /* 0x000000061f117212 */ /* 0x000fe200078ec0ff */
[----:B----4-:R-:W-:-:S02]  /*12a0*/  IMAD R4, R20, R37, R32 ;  /* 0x0000002514047224 */ /* 0x010fc400078e0220 */
[----:B--2---:R-:W-:Y:S02]  /*12b0*/  IMAD R6, R16, R30, R25 ;  /* 0x0000001e10067224 */ /* 0x004fe400078e0219 */
[----:B------:R-:W-:Y:S02]  /*12c0*/  IMAD R17, R4, R33, R17 ;  /* 0x0000002104117224 */ /* 0x000fe400078e0211 */
[----:B------:R-:W-:Y:S02]  /*12d0*/  IMAD.MOV.U32 R20, RZ, RZ, 0x1 ;  /* 0x00000001ff147424 */ /* 0x000fe400078e00ff */
[----:B------:R-:W-:Y:S01]  /*12e0*/  IMAD.MOV.U32 R4, RZ, RZ, R36 ;  /* 0x000000ffff047224 */ /* 0x000fe200078e0024 */
[----:B------:R-:W-:Y:S02]  /*12f0*/  SEL R5, R17, R6, !P3 ;  /* 0x0000000611057207 */ /* 0x000fe40005800000 */
[----:B------:R-:W-:-:S07]  /*1300*/  SEL R6, R6, R17, !P3 ;  /* 0x0000001106067207 */ /* 0x000fce0005800000 */
.L_x_12:
[----:B------:R-:W-:Y:S05]  /*1310*/  @!P2 BRA `(.L_x_15) ;  /* 0x00000000000ca947 */ /* 0x000fea0003800000 */
[----:B------:R-:W-:Y:S01]  /*1320*/  UCGABAR_WAIT ;  /* 0x0000000000007dc7 */ /* 0x000fe20008000000 */
[----:B------:R-:W-:Y:S01]  /*1330*/  CCTL.IVALL ;  /* 0x00000000ff00798f */ /* 0x000fe20002000000 */
[----:B------:R-:W-:Y:S05]  /*1340*/  BRA `(.L_x_16) ;  /* 0x0000000000047947 */ /* 0x000fea0003800000 */
.L_x_15:
[----:B------:R-:W-:Y:S06]  /*1350*/  BAR.SYNC.DEFER_BLOCKING 0x0 ;  /* 0x0000000000007b1d */ /* 0x000fec0000010000 */
.L_x_16:
[----:B------:R-:W-:Y:S05]  /*1360*/  @!P4 BRA `(.L_x_17) ;  /* 0x000000bc00c4c947 */ /* 0x000fea0003800000 */
[----:B------:R-:W-:-:S13]  /*1370*/  ISETP.GT.U32.AND P0, PT, R38, 0x1, PT ;  /* 0x000000012600780c */ /* 0x000fda0003f04070 */
[----:B------:R-:W-:Y:S05]  /*1380*/  @P0 EXIT ;  /* 0x000000000000094d */ /* 0x000fea0003800000 */
.L_x_18:
[----:B------:R-:W-:-:S08]  /*1390*/  NOP ;  /* 0x0000000000007918 */ /* 0x000fd00000000000 */
[----:B------:R-:W0:Y:S02]  /*13a0*/  USETMAXREG.TRY_ALLOC.CTAPOOL UP0, 0xe8 ;  /* 0x000000e8000079c8 */ /* 0x000e240008000600 */
[----:B0-----:R-:W-:-:S13]  /*13b0*/  PLOP3.LUT P0, PT, PT, PT, UP0, 0x80, 0x0 ;  /* 0x000000000000781c */ /* 0x001fda0003f0f008 */
[----:B------:R-:W-:Y:S05]  /*13c0*/  @!P0 BRA `(.L_x_18) ;  /* 0xfffffffc00f08947 */ /* 0x000fea000383ffff */
[----:B------:R-:W-:-:S13]  /*13d0*/  LOP3.LUT P0, RZ, R20, 0xff, RZ, 0xc0, !PT ;  /* 0x000000ff14ff7812 */ /* 0x000fda000780c0ff */
[----:B------:R-:W-:Y:S05]  /*13e0*/  @!P0 EXIT ;  /* 0x000000000000894d */ /* 0x000fea0003800000 */
[----:B------:R-:W0:Y:S01]  /*13f0*/  S2UR UR5, SR_CgaCtaId ;  /* 0x00000000000579c3 */ /* 0x000e220000008800 */
[CC--:B------:R-:W-:Y:S01]  /*1400*/  LEA.HI R15, R19.reuse, R14.reuse, RZ, 0x2 ;  /* 0x0000000e130f7211 */ /* 0x0c0fe200078f10ff */
[----:B------:R-:W-:Y:S01]  /*1410*/  UIADD3 UR9, UR11, -0x1, URZ ;  /* 0xffffffff0b097890 */ /* 0x000fe2000fffe03f */
[----:B------:R-:W-:Y:S01]  /*1420*/  LEA.HI R19, R19, R14, RZ, 0x5 ;  /* 0x0000000e13137211 */ /* 0x000fe200078f28ff */
[----:B------:R-:W-:Y:S01]  /*1430*/  UMOV UR8, 0x400 ;  /* 0x0000040000087882 */ /* 0x000fe20000000000 */
[--C-:B------:R-:W-:Y:S01]  /*1440*/  SHF.R.S32.HI R18, RZ, 0x2, R15.reuse ;  /* 0x00000002ff127819 */ /* 0x100fe2000001140f */
[----:B------:R-:W-:Y:S01]  /*1450*/  UISETP.LT.AND UP0, UPT, UR6, 0x1, UPT ;  /* 0x000000010600788c */ /* 0x000fe2000bf01270 */
[----:B------:R-:W-:Y:S01]  /*1460*/  SHF.R.S32.HI R17, RZ, 0x1f, R15 ;  /* 0x0000001fff117819 */ /* 0x000fe2000001140f */
[----:B------:R-:W-:Y:S01]  /*1470*/  USHF.L.U32 UR7, UR6, 0x1, URZ ;  /* 0x0000000106077899 */ /* 0x000fe2000800063f */
[----:B------:R-:W-:Y:S01]  /*1480*/  LOP3.LUT R15, R15, 0xfffffffc, RZ, 0xc0, !PT ;  /* 0xfffffffc0f0f7812 */ /* 0x000fe200078ec0ff */
[----:B------:R-:W-:Y:S01]  /*1490*/  USEL UR10, UR6, 0x1, UP0 ;  /* 0x00000001060a7887 */ /* 0x000fe20008000000 */
[----:B------:R-:W-:Y:S01]  /*14a0*/  LEA.HI R17, R17, R18, RZ, 0x3 ;  /* 0x0000001211117211 */ /* 0x000fe200078f18ff */
[----:B------:R-:W-:Y:S01]  /*14b0*/  UISETP.NE.AND UP0, UPT, UR9, URZ, UPT ;  /* 0x0000003f0900728c */ /* 0x000fe2000bf05270 */
[----:B------:R-:W-:Y:S01]  /*14c0*/  LOP3.LUT R200, R7, 0x1, RZ, 0xfc, !PT ;  /* 0x0000000107c87812 */ /* 0x000fe200078efcff */
[----:B------:R-:W-:Y:S01]  /*14d0*/  IMAD.IADD R16, R14, 0x1, -R15 ;  /* 0x000000010e107824 */ /* 0x000fe200078e0a0f */
[----:B------:R-:W-:Y:S01]  /*14e0*/  LOP3.LUT R17, R17, 0xfffffff8, RZ, 0xc0, !PT ;  /* 0xfffffff811117812 */ /* 0x000fe200078ec0ff */
[----:B------:R-:W-:-:S02]  /*14f0*/  USEL UR14, URZ, 0x1, UP0 ;  /* 0x000000013f0e7887 */ /* 0x000fc40008000000 */
[----:B------:R-:W-:Y:S02]  /*1500*/  UIADD3 UR10, -UR10, UR6, URZ ;  /* 0x000000060a0a7290 */ /* 0x000fe4000fffe13f */
[----:B------:R-:W-:Y:S01]  /*1510*/  IMAD.IADD R18, R18, 0x1, -R17 ;  /* 0x0000000112127824 */ /* 0x000fe200078e0a11 */
[----:B------:R-:W-:Y:S01]  /*1520*/  SHF.R.S32.HI R17, RZ, 0x5, R19 ;  /* 0x00000005ff117819 */ /* 0x000fe20000011413 */
[----:B------:R-:W-:Y:S01]  /*1530*/  IMAD.U32 R201, RZ, RZ, UR14 ;  /* 0x0000000effc97e24 */ /* 0x000fe2000f8e00ff */
[----:B0-----:R-:W-:Y:S02]  /*1540*/  ULEA UR8, UR5, UR8, 0x18 ;  /* 0x0000000805087291 */ /* 0x001fe4000f8ec03f */
[--C-:B------:R-:W-:Y:S01]  /*1550*/  SHF.R.S32.HI R19, RZ, 0x1f, R18.reuse ;  /* 0x0000001fff137819 */ /* 0x100fe20000011412 */
[----:B------:R-:W-:Y:S01]  /*1560*/  USHF.L.U32 UR5, UR9, 0x3, URZ ;  /* 0x0000000309057899 */ /* 0x000fe2000800063f */
[----:B------:R-:W-:Y:S01]  /*1570*/  IMAD R20, R17, -0x10, -R18 ;  /* 0xfffffff011147824 */ /* 0x000fe200078e0a12 */
[----:B------:R-:W-:-:S02]  /*1580*/  UIADD3 UR9, UR8, 0x40, URZ ;  /* 0x0000004008097890 */ /* 0x000fc4000fffe03f */
[----:B------:R-:W-:Y:S01]  /*1590*/  ULOP3.LUT UR5, UR5, 0x8, URZ, 0xc0, !UPT ;  /* 0x0000000805057892 */ /* 0x000fe2000f8ec03f */
[----:B------:R-:W-:Y:S01]  /*15a0*/  IMAD.WIDE R14, R17, 0x10, R18 ;  /* 0x00000010110e7825 */ /* 0x000fe200078e0212 */
[----:B------:R-:W-:Y:S02]  /*15b0*/  ULEA UR11, UR11, UR9, 0x3 ;  /* 0x000000090b0b7291 */ /* 0x000fe4000f8e183f */
[----:B------:R-:W-:Y:S02]  /*15c0*/  ULOP3.LUT UR12, UR5, 0x8, URZ, 0x3c, !UPT ;  /* 0x00000008050c7892 */ /* 0x000fe4000f8e3c3f */
[----:B------:R-:W-:-:S03]  /*15d0*/  ULOP3.LUT UR13, UR5, 0x18, URZ, 0x3c, !UPT ;  /* 0x00000018050d7892 */ /* 0x000fc6000f8e3c3f */
[----:B------:R-:W-:Y:S02]  /*15e0*/  ULDC UR5, c[0x0][0x284] ;  /* 0x0000a10000057ab9 */ /* 0x000fe40000000800 */
[----:B------:R-:W-:-:S07]  /*15f0*/  VIADD R17, R20, UR5 ;  /* 0x0000000514117c36 */ /* 0x000fce0008000000 */
.L_x_221:
[----:B------:R-:W-:Y:S01]  /*1600*/  SHF.L.U32 R18, R201, 0x1f, RZ ;  /* 0x0000001fc9127819 */ /* 0x000fe200000006ff */
[----:B------:R-:W0:Y:S01]  /*1610*/  LDC R19, c[0x0][0x28c] ;  /* 0x0000a300ff137b82 */ /* 0x000e220000000800 */
[----:B------:R-:W-:Y:S01]  /*1620*/  UMOV UR5, URZ ;  /* 0x0000003f00057c82 */ /* 0x000fe20008000000 */
[----:B------:R-:W-:Y:S01]  /*1630*/  UMOV UR15, UR17 ;  /* 0x00000011000f7c82 */ /* 0x000fe20008000000 */
[----:B-1----:R-:W1:Y:S01]  /*1640*/  SYNCS.PHASECHK.TRANS64.TRYWAIT P0, [UR11+-0x8], R18 ;  /* 0xfffff812ff0075a7 */ /* 0x002e62000800014b */
[----:B0-----:R-:W-:Y:S01]  /*1650*/  ISETP.GE.AND P1, PT, R19, 0x1, PT ;  /* 0x000000011300780c */ /* 0x001fe20003f26270 */
[----:B-1--4-:R-:W-:-:S12]  /*1660*/  @!P0 BRA `(.L_x_19) ;  /* 0x000000cc00088947 */ /* 0x012fd80003800000 */
.L_x_242:
[----:B------:R-:W-:Y:S01]  /*1670*/  UMOV UR16, URZ ;  /* 0x0000003f00107c82 */ /* 0x000fe20008000000 */
[----:B------:R-:W-:Y:S01]  /*1680*/  UMOV UR18, URZ ;  /* 0x0000003f00127c82 */ /* 0x000fe20008000000 */
[----:B------:R-:W-:Y:S02]  /*1690*/  CS2R R112, SRZ ;  /* 0x0000000000707805 */ /* 0x000fe4000001ff00 */
[----:B------:R-:W-:Y:S02]  /*16a0*/  CS2R R114, SRZ ;  /* 0x0000000000727805 */ /* 0x000fe4000001ff00 */
[----:B------:R-:W-:Y:S02]  /*16b0*/  CS2R R116, SRZ ;  /* 0x0000000000747805 */ /* 0x000fe4000001ff00 */
[----:B------:R-:W-:Y:S02]  /*16c0*/  CS2R R118, SRZ ;  /* 0x0000000000767805 */ /* 0x000fe4000001ff00 */
[----:B------:R-:W-:-:S02]  /*16d0*/  CS2R R120, SRZ ;  /* 0x0000000000787805 */ /* 0x000fc4000001ff00 */
[----:B------:R-:W-:Y:S02]  /*16e0*/  CS2R R122, SRZ ;  /* 0x00000000007a7805 */ /* 0x000fe4000001ff00 */
        /* <DEDUP_REMOVED lines=37> */
[----:B------:R-:W-:Y:S01]  /*1940*/  CS2R R198, SRZ ;  /* 0x0000000000c67805 */ /* 0x000fe2000001ff00 */
[----:B------:R-:W-:Y:S01]  /*1950*/  IMAD.U32 R22, RZ, RZ, UR4 ;  /* 0x00000004ff167e24 */ /* 0x000fe2000f8e00ff */
        /* <DEDUP_REMOVED lines=43> */
[----:B------:R-:W-:Y:S01]  /*1c10*/  CS2R R30, SRZ ;  /* 0x00000000001e7805 */ /* 0x000fe2000001ff00 */
[----:B------:R-:W-:Y:S06]  /*1c20*/  @!P1 BRA `(.L_x_20) ;  /* 0x00000020004c9947 */ /* 0x000fec0003800000 */
[----:B------:R-:W-:-:S13]  /*1c30*/  ISETP.NE.AND P1, PT, R200, 0x3, PT ;  /* 0x00000003c800780c */ /* 0x000fda0003f25270 */
[----:B------:R-:W-:Y:S05]  /*1c40*/  @!P1 BRA `(.L_x_21) ;  /* 0x0000000000049947 */ /* 0x000fea0003800000 */
[----:B------:R-:W-:Y:S01]  /*1c50*/  BPT.TRAP 0x1 ;  /* 0x000000040000795c */ /* 0x000fe20000300000 */
.L_x_21:
[----:B------:R-:W-:Y:S01]  /*1c60*/  ULEA UR14, UR17, UR8, 0x3 ;  /* 0x00000008110e7291 */ /* 0x000fe2000f8e183f */
[----:B0-----:R-:W-:-:S05]  /*1c70*/  IMAD.U32 R18, RZ, RZ, UR4 ;  /* 0x00000004ff127e24 */ /* 0x001fca000f8e00ff */
[----:B------:R-:W-:-:S04]  /*1c80*/  SHF.L.U32 R18, R18, 0x1f, RZ ;  /* 0x0000001f12127819 */ /* 0x000fc800000006ff */
[----:B------:R0:W1:Y:S01]  /*1c90*/  SYNCS.PHASECHK.TRANS64.TRYWAIT P0, [UR14], R18 ;  /* 0x00000012ff0075a7 */ /* 0x000062000800014e */
[----:B------:R-:W-:Y:S05]  /*1ca0*/  @!P1 BRA `(.L_x_22) ;  /* 0x0000000000049947 */ /* 0x000fea0003800000 */
[----:B------:R-:W-:Y:S01]  /*1cb0*/  BPT.TRAP 0x1 ;  /* 0x000000040000795c */ /* 0x000fe20000300000 */
.L_x_22:
[----:B------:R-:W-:Y:S01]  /*1cc0*/  UMOV UR5, 0x8 ;  /* 0x0000000800057882 */ /* 0x000fe20000000000 */
[----:B------:R-:W-:Y:S01]  /*1cd0*/  IMAD.MOV.U32 R112, RZ, RZ, RZ ;  /* 0x000000ffff707224 */ /* 0x000fe200078e00ff */
[----:B-1----:R-:W-:Y:S06]  /*1ce0*/  @P0 BRA `(.L_x_23) ;  /* 0x0000000000080947 */ /* 0x002fec0003800000 */
[----:B------:R-:W1:Y:S02]  /*1cf0*/  SYNCS.PHASECHK.TRANS64.TRYWAIT P0, [UR14], R18 ;  /* 0x00000012ff0075a7 */ /* 0x000e64000800014e */
[----:B-1----:R-:W-:Y:S05]  /*1d00*/  @!P0 BRA `(.L_x_24) ;  /* 0x000000c400788947 */ /* 0x002fea0003800000 */
.L_x_23:
[----:B------:R-:W-:Y:S01]  /*1d10*/  UIADD3 UR15, UR8, 0x100, URZ ;  /* 0x00000100080f7890 */ /* 0x000fe2000fffe03f */
[----:B------:R-:W-:Y:S01]  /*1d20*/  WARPGROUP.ARRIVE ;  /* 0x00000000000079c5 */ /* 0x000fe20000000000 */
[----:B------:R-:W-:Y:S01]  /*1d30*/  UIADD3 UR14, UR8, 0xc100, URZ ;  /* 0x0000c100080e7890 */ /* 0x000fe2000fffe03f */
[----:B------:R-:W-:Y:S01]  /*1d40*/  IMAD.MOV.U32 R113, RZ, RZ, RZ ;  /* 0x000000ffff717224 */ /* 0x000fe200078e00ff */
[----:B------:R-:W-:Y:S01]  /*1d50*/  USHF.R.U32.HI UR15, URZ, 0x4, UR15 ;  /* 0x000000043f0f7899 */ /* 0x000fe2000801160f */
[----:B------:R-:W-:Y:S01]  /*1d60*/  CS2R R114, SRZ ;  /* 0x0000000000727805 */ /* 0x000fe2000001ff00 */
[----:B------:R-:W-:Y:S01]  /*1d70*/  USHF.R.U32.HI UR14, URZ, 0x4, UR14 ;  /* 0x000000043f0e7899 */ /* 0x000fe2000801160e */
[----:B------:R-:W-:Y:S01]  /*1d80*/  CS2R R116, SRZ ;  /* 0x0000000000747805 */ /* 0x000fe2000001ff00 */
[----:B------:R-:W-:Y:S01]  /*1d90*/  ULOP3.LUT UR15, UR15, 0x3fff, URZ, 0xc0, !UPT ;  /* 0x00003fff0f0f7892 */ /* 0x000fe2000f8ec03f */
[----:B------:R-:W-:Y:S01]  /*1da0*/  CS2R R118, SRZ ;  /* 0x0000000000767805 */ /* 0x000fe2000001ff00 */
[----:B------:R-:W-:Y:S01]  /*1db0*/  ULOP3.LUT UR14, UR14, 0x3fff, URZ, 0xc0, !UPT ;  /* 0x00003fff0e0e7892 */ /* 0x000fe2000f8ec03f */
[----:B------:R-:W-:Y:S01]  /*1dc0*/  CS2R R120, SRZ ;  /* 0x0000000000787805 */ /* 0x000fe2000001ff00 */
[----:B------:R-:W-:Y:S01]  /*1dd0*/  ULOP3.LUT UR15, UR15, 0x10000, URZ, 0xfc, !UPT ;  /* 0x000100000f0f7892 */ /* 0x000fe2000f8efc3f */
[----:B------:R-:W-:Y:S01]  /*1de0*/  CS2R R122, SRZ ;  /* 0x00000000007a7805 */ /* 0x000fe2000001ff00 */
[----:B------:R-:W-:Y:S01]  /*1df0*/  ULOP3.LUT UR14, UR14, 0x10000, URZ, 0xfc, !UPT ;  /* 0x000100000e0e7892 */ /* 0x000fe2000f8efc3f */
[----:B------:R-:W-:Y:S01]  /*1e00*/  CS2R R124, SRZ ;  /* 0x00000000007c7805 */ /* 0x000fe2000001ff00 */
[----:B------:R-:W-:Y:S01]  /*1e10*/  ULEA UR15, UR17, UR15, 0xa ;  /* 0x0000000f110f7291 */ /* 0x000fe2000f8e503f */
[----:B------:R-:W-:Y:S01]  /*1e20*/  CS2R R126, SRZ ;  /* 0x00000000007e7805 */ /* 0x000fe2000001ff00 */
[----:B------:R-:W-:Y:S01]  /*1e30*/  UIMAD UR14, UR17, 0xb00, UR14 ;  /* 0x00000b00110e78a4 */ /* 0x000fe2000f8e020e */
[----:B------:R-:W-:Y:S01]  /*1e40*/  CS2R R128, SRZ ;  /* 0x0000000000807805 */ /* 0x000fe2000001ff00 */
[----:B------:R-:W-:Y:S01]  /*1e50*/  UMOV UR21, 0x40000040 ;  /* 0x4000004000157882 */ /* 0x000fe20000000000 */
[----:B------:R-:W-:Y:S01]  /*1e60*/  UMOV UR23, 0x40000040 ;  /* 0x4000004000177882 */ /* 0x000fe20000000000 */
[----:B------:R-:W-:Y:S01]  /*1e70*/  UIADD3 UR16, UR14, 0x80, URZ ;  /* 0x000000800e107890 */ /* 0x000fe2000fffe03f */
[----:B------:R-:W-:Y:S01]  /*1e80*/  CS2R R130, SRZ ;  /* 0x0000000000827805 */ /* 0x000fe2000001ff00 */
[----:B------:R-:W-:Y:S01]  /*1e90*/  UMOV UR20, UR15 ;  /* 0x0000000f00147c82 */ /* 0x000fe20008000000 */
[----:B------:R-:W-:Y:S01]  /*1ea0*/  UMOV UR22, UR14 ;  /* 0x0000000e00167c82 */ /* 0x000fe20008000000 */
[----:B------:R-:W-:Y:S01]  /*1eb0*/  UIADD3 UR18, UR14, 0x100, URZ ;  /* 0x000001000e127890 */ /* 0x000fe2000fffe03f */
[----:B------:R-:W-:Y:S01]  /*1ec0*/  QGMMA.64x16x32.F32.E4M3.E4M3 R104, gdesc[UR20], RZ, !UPT ;  /* 0x00200000146879f3 */ /* 0x000fe2000c7008ff */
[----:B------:R-:W-:Y:S01]  /*1ed0*/  UMOV UR23, 0x40000040 ;  /* 0x4000004000177882 */ /* 0x000fe20000000000 */
        /* <DEDUP_REMOVED lines=39> */
[----:B------:R-:W-:Y:S01]  /*2150*/  UIADD3 UR20, UR15, 0x2, URZ ;  /* 0x000000020f147890 */ /* 0x000fe2000fffe03f */
[----:B------:R-:W-:Y:S01]  /*2160*/  CS2R R132, SRZ ;  /* 0x0000000000847805 */ /* 0x000fe2000001ff00 */
[----:B------:R-:W-:Y:S01]  /*2170*/  UIADD3 UR22, UR14, 0x2, URZ ;  /* 0x000000020e167890 */ /* 0x000fe2000fffe03f */
[----:B------:R-:W-:Y:S01]  /*2180*/  CS2R R134, SRZ ;  /* 0x0000000000867805 */ /* 0x000fe2000001ff00 */
[----:B------:R-:W-:Y:S01]  /*2190*/  UMOV UR21, 0x40000040 ;  /* 0x4000004000157882 */ /* 0x000fe20000000000 */
[----:B------:R-:W-:Y:S01]  /*21a0*/  UMOV UR23, 0x40000040 ;  /* 0x4000004000177882 */ /* 0x000fe20000000000 */
[----:B------:R-:W-:-:S02]  /*21b0*/  CS2R R136, SRZ ;  /* 0x0000000000887805 */ /* 0x000fc4000001ff00 */
[----:B------:R-:W-:Y:S02]  /*21c0*/  CS2R R138, SRZ ;  /* 0x00000000008a7805 */ /* 0x000fe4000001ff00 */
[----:B------:R-:W-:Y:S02]  /*21d0*/  CS2R R140, SRZ ;  /* 0x00000000008c7805 */ /* 0x000fe4000001ff00 */
[----:B------:R-:W-:Y:S02]  /*21e0*/  CS2R R142, SRZ ;  /* 0x00000000008e7805 */ /* 0x000fe4000001ff00 */
[----:B------:R-:W-:Y:S01]  /*21f0*/  CS2R R144, SRZ ;  /* 0x0000000000907805 */ /* 0x000fe2000001ff00 */
[----:B------:R-:W-:Y:S01]  /*2200*/  QGMMA.64x16x32.F32.E4M3.E4M3 R104, gdesc[UR20], R104 ;  /* 0x00200000146879f3 */ /* 0x000fe20008700868 */
[----:B------:R-:W-:Y:S01]  /*2210*/  UMOV UR22, UR16 ;  /* 0x0000001000167c82 */ /* 0x000fe20008000000 */
[----:B------:R-:W-:Y:S01]  /*2220*/  UMOV UR23, 0x40000040 ;  /* 0x4000004000177882 */ /* 0x000fe20000000000 */
[----:B------:R-:W-:Y:S01]  /*2230*/  UIADD3 UR16, UR14, 0x182, URZ ;  /* 0x000001820e107890 */ /* 0x000fe2000fffe03f */
[----:B------:R-:W-:Y:S01]  /*2240*/  QGMMA.64x16x32.F32.E4M3.E4M3 R96, gdesc[UR20], R96 ;  /* 0x00200000146079f3 */ /* 0x000fe20008700860 */
[----:B------:R-:W-:Y:S01]  /*2250*/  UMOV UR22, UR18 ;  /* 0x0000001200167c82 */ /* 0x000fe20008000000 */
[----:B------:R-:W-:Y:S01]  /*2260*/  UMOV UR23, 0x40000040 ;  /* 0x4000004000177882 */ /* 0x000fe20000000000 */
[----:B------:R-:W-:Y:S01]  /*2270*/  UIADD3 UR18, UR14, 0x202, URZ ;  /* 0x000002020e127890 */ /* 0x000fe2000fffe03f */
[----:B------:R-:W-:Y:S01]  /*2280*/  QGMMA.64x16x32.F32.E4M3.E4M3 R88, gdesc[UR20], R88 ;  /* 0x00200000145879f3 */ /* 0x000fe20008700858 */
[----:B------:R-:W-:Y:S01]  /*2290*/  UMOV UR23, 0x40000040 ;  /* 0x4000004000177882 */ /* 0x000fe20000000000 */
[----:B------:R-:W-:Y:S01]  /*22a0*/  UMOV UR22, UR16 ;  /* 0x0000001000167c82 */ /* 0x000fe20008000000 */
        /* <DEDUP_REMOVED lines=237> */
[----:B------:R-:W-:-:S02]  /*3180*/  UIADD3 UR20, UR15, 0x204, URZ ;  /* 0x000002040f147890 */ /* 0x000fc4000fffe03f */
[----:B------:R-:W-:Y:S01]  /*3190*/  UIADD3 UR22, UR14, 0x584, URZ ;  /* 0x000005840e167890 */ /* 0x000fe2000fffe03f */
[----:B------:R-:W-:Y:S01]  /*31a0*/  UMOV UR21, 0x40000040 ;  /* 0x4000004000157882 */ /* 0x000fe20000000000 */
[----:B------:R-:W-:-:S07]  /*31b0*/  UMOV UR23, 0x40000040 ;  /* 0x4000004000177882 */ /* 0x000fce0000000000 */
        /* <DEDUP_REMOVED lines=38> */
[----:B------:R-:W-:-:S02]  /*3420*/  UMOV UR22, UR18 ;  /* 0x0000001200167c82 */ /* 0x000fc40008000000 */
[----:B------:R-:W-:Y:S01]  /*3430*/  QGMMA.64x16x32.F32.E4M3.E4M3 R24, gdesc[UR20], R24 ;  /* 0x00200000141879f3 */ /* 0x000fe20008700818 */
[----:B------:R-:W-:Y:S02]  /*3440*/  UIADD3 UR20, UR15, 0x206, URZ ;  /* 0x000002060f147890 */ /* 0x000fe4000fffe03f */
[----:B------:R-:W-:Y:S02]  /*3450*/  UIADD3 UR22, UR14, 0x586, URZ ;  /* 0x000005860e167890 */ /* 0x000fe4000fffe03f */
[----:B------:R-:W-:Y:S01]  /*3460*/  UIADD3 UR15, UR14, 0x606, URZ ;  /* 0x000006060e0f7890 */ /* 0x000fe2000fffe03f */
[----:B------:R-:W-:Y:S01]  /*3470*/  UMOV UR21, 0x40000040 ;  /* 0x4000004000157882 */ /* 0x000fe20000000000 */
[----:B------:R-:W-:-:S05]  /*3480*/  UMOV UR23, 0x40000040 ;  /* 0x4000004000177882 */ /* 0x000fca0000000000 */
[----:B------:R-:W-:Y:S01]  /*3490*/  QGMMA.64x16x32.F32.E4M3.E4M3 R104, gdesc[UR20], R104 ;  /* 0x00200000146879f3 */ /* 0x000fe20008700868 */
[----:B------:R-:W-:Y:S01]  /*34a0*/  UMOV UR22, UR15 ;  /* 0x0000000f00167c82 */ /* 0x000fe20008000000 */
[----:B------:R-:W-:Y:S01]  /*34b0*/  UIADD3 UR15, UR14, 0x706, URZ ;  /* 0x000007060e0f7890 */ /* 0x000fe2000fffe03f */
[----:B------:R-:W-:Y:S02]  /*34c0*/  UMOV UR23, 0x40000040 ;  /* 0x4000004000177882 */ /* 0x000fe40000000000 */
[----:B------:R-:W-:Y:S01]  /*34d0*/  QGMMA.64x16x32.F32.E4M3.E4M3 R96, gdesc[UR20], R96 ;  /* 0x00200000146079f3 */ /* 0x000fe20008700860 */
[----:B------:R-:W-:Y:S01]  /*34e0*/  UMOV UR22, UR16 ;  /* 0x0000001000167c82 */ /* 0x000fe20008000000 */
[----:B------:R-:W-:Y:S01]  /*34f0*/  UMOV UR23, 0x40000040 ;  /* 0x4000004000177882 */ /* 0x000fe20000000000 */
[----:B------:R-:W-:Y:S01]  /*3500*/  UIADD3 UR16, UR14, 0x786, URZ ;  /* 0x000007860e107890 */ /* 0x000fe2000fffe03f */
[----:B------:R-:W-:Y:S01]  /*3510*/  QGMMA.64x16x32.F32.E4M3.E4M3 R88, gdesc[UR20], R88 ;  /* 0x00200000145879f3 */ /* 0x000fe20008700858 */
[----:B------:R-:W-:Y:S01]  /*3520*/  UMOV UR22, UR15 ;  /* 0x0000000f00167c82 */ /* 0x000fe20008000000 */
[----:B------:R-:W-:Y:S01]  /*3530*/  UIADD3 UR15, UR14, 0x806, URZ ;  /* 0x000008060e0f7890 */ /* 0x000fe2000fffe03f */
[----:B------:R-:W-:-:S02]  /*3540*/  UMOV UR23, 0x40000040 ;  /* 0x4000004000177882 */ /* 0x000fc40000000000 */
[----:B------:R-:W-:Y:S01]  /*3550*/  QGMMA.64x16x32.F32.E4M3.E4M3 R80, gdesc[UR20], R80 ;  /* 0x00200000145079f3 */ /* 0x000fe20008700850 */
[----:B------:R-:W-:Y:S01]  /*3560*/  UMOV UR22, UR16 ;  /* 0x0000001000167c82 */ /* 0x000fe20008000000 */
[----:B------:R-:W-:Y:S01]  /*3570*/  UMOV UR23, 0x40000040 ;  /* 0x4000004000177882 */ /* 0x000fe20000000000 */
[----:B------:R-:W-:Y:S01]  /*3580*/  UIADD3 UR16, UR14, 0x886, URZ ;  /* 0x000008860e107890 */ /* 0x000fe2000fffe03f */
        /* <DEDUP_REMOVED lines=11> */
[----:B------:R-:W-:Y:S01]  /*3640*/  UMOV UR23, 0x40000040 ;  /* 0x4000004000177882 */ /* 0x000fe20000000000 */
[----:B------:R-:W-:Y:S01]  /*3650*/  UIADD3 UR14, UR14, 0xa86, URZ ;  /* 0x00000a860e0e7890 */ /* 0x000fe2000fffe03f */
[----:B------:R-:W-:Y:S01]  /*3660*/  QGMMA.64x16x32.F32.E4M3.E4M3 R48, gdesc[UR20], R48 ;  /* 0x00200000143079f3 */ /* 0x000fe20008700830 */
[----:B------:R-:W-:Y:S01]  /*3670*/  UMOV UR22, UR16 ;  /* 0x0000001000167c82 */ /* 0x000fe20008000000 */
[----:B------:R-:W-:-:S02]  /*3680*/  UMOV UR23, 0x40000040 ;  /* 0x4000004000177882 */ /* 0x000fc40000000000 */
[----:B------:R-:W-:Y:S01]  /*3690*/  QGMMA.64x16x32.F32.E4M3.E4M3 R40, gdesc[UR20], R40 ;  /* 0x00200000142879f3 */ /* 0x000fe20008700828 */
[----:B------:R-:W-:Y:S01]  /*36a0*/  UMOV UR22, UR15 ;  /* 0x0000000f00167c82 */ /* 0x000fe20008000000 */
[----:B------:R-:W-:Y:S01]  /*36b0*/  ULDC UR15, c[0x0][0x50c] ;  /* 0x00014300000f7ab9 */ /* 0x000fe20000000800 */
[----:B------:R-:W-:Y:S01]  /*36c0*/  UMOV UR23, 0x40000040 ;  /* 0x4000004000177882 */ /* 0x000fe20000000000 */
[----:B------:R-:W-:Y:S01]  /*36d0*/  UISETP.NE.AND UP0, UPT, UR15, 0x8, UPT ;  /* 0x000000080f00788c */ /* 0x000fe2000bf05270 */
[----:B------:R-:W-:Y:S01]  /*36e0*/  QGMMA.64x16x32.F32.E4M3.E4M3 R32, gdesc[UR20], R32 ;  /* 0x00200000142079f3 */ /* 0x000fe20008700820 */
[----:B------:R-:W-:Y:S01]  /*36f0*/  UMOV UR22, UR14 ;  /* 0x0000000e00167c82 */ /* 0x000fe20008000000 */
[----:B------:R-:W-:Y:S01]  /*3700*/  UMOV UR23, 0x40000040 ;  /* 0x4000004000177882 */ /* 0x000fe20000000000 */
[----:B------:R-:W-:Y:S01]  /*3710*/  USEL UR16, URZ, 0x1, UP0 ;  /* 0x000000013f107887 */ /* 0x000fe20008000000 */
[----:B------:R-:W-:Y:S05]  /*3720*/  QGMMA.64x16x32.F32.E4M3.E4M3 R24, gdesc[UR20], R24, gsb0 ;  /* 0x00200000141879f3 */ /* 0x000fea0008000818 */
[----:B------:R-:W-:-:S13]  /*3730*/  ISETP.NE.AND P0, PT, RZ, UR16, PT ;  /* 0x00000010ff007c0c */ /* 0x000fda000bf05270 */
[----:B------:R-:W-:Y:S05]  /*3740*/  @!P0 BRA `(.L_x_25) ;  /* 0x0000000400688947 */ /* 0x000fea0003800000 */
[----:B------:R-:W-:Y:S02]  /*3750*/  WARPGROUP.DEPBAR.LE gsb0, 0x0 ;  /* 0x00008000000079c5 */ /* 0x000fe40000010000 */
[----:B------:R-:W-:-:S01]  /*3760*/  FADD R199, RZ, R104 ;  /* 0x00000068ffc77221 */ /* 0x000fc20000000000 */
[----:B------:R-:W-:Y:S01]  /*3770*/  FADD R198, RZ, R105 ;  /* 0x00000069ffc67221 */ /* 0x000fe20000000000 */
        /* <DEDUP_REMOVED lines=86> */
[----:B------:R-:W-:-:S06]  /*3ce0*/  UMOV UR5, URZ ;  /* 0x0000003f00057c82 */ /* 0x000fcc0008000000 */
.L_x_25:
[----:B------:R-:W-:Y:S01]  /*3cf0*/  UIADD3 UR15, UR17, 0x1, URZ ;  /* 0x00000001110f7890 */ /* 0x000fe2000fffe03f */
[----:B------:R-:W-:-:S03]  /*3d00*/  UMOV UR18, 0x1 ;  /* 0x0000000100127882 */ /* 0x000fc60000000000 */
[----:B------:R-:W-:-:S04]  /*3d10*/  UISETP.NE.AND UP0, UPT, UR15, 0x3, UPT ;  /* 0x000000030f00788c */ /* 0x000fc8000bf05270 */
[----:B------:R-:W-:Y:S02]  /*3d20*/  USEL UR14, URZ, 0x1, UP0 ;  /* 0x000000013f0e7887 */ /* 0x000fe40008000000 */
[----:B------:R-:W-:Y:S02]  /*3d30*/  USEL UR15, UR15, URZ, UP0 ;  /* 0x0000003f0f0f7287 */ /* 0x000fe40008000000 */
[----:B------:R-:W-:-:S06]  /*3d40*/  ULOP3.LUT UR14, UR4, UR14, URZ, 0x3c, !UPT ;  /* 0x0000000e040e7292 */ /* 0x000fcc000f8e3c3f */
[----:B------:R-:W-:-:S07]  /*3d50*/  IMAD.U32 R22, RZ, RZ, UR14 ;  /* 0x0000000eff167e24 */ /* 0x000fce000f8e00ff */
.L_x_20:
[----:B------:R-:W-:-:S06]  /*3d60*/  UISETP.GE.AND UP0, UPT, UR10, 0x1, UPT ;  /* 0x000000010a00788c */ /* 0x000fcc000bf06270 */
[----:B------:R-:W-:-:S13]  /*3d70*/  PLOP3.LUT P0, PT, PT, PT, UP0, 0x80, 0x0 ;  /* 0x000000000000781c */ /* 0x000fda0003f0f008 */
[----:B------:R-:W-:Y:S05]  /*3d80*/  @!P0 BRA `(.L_x_26) ;  /* 0x0000001c00e88947 */ /* 0x000fea0003800000 */
[----:B01----:R-:W-:Y:S01]  /*3d90*/  IMAD.U32 R18, RZ, RZ, UR10 ;  /* 0x0000000aff127e24 */ /* 0x003fe2000f8e00ff */
[----:B------:R-:W-:Y:S01]  /*3da0*/  ULDC UR14, c[0x0][0x50c] ;  /* 0x00014300000e7ab9 */ /* 0x000fe20000000800 */
[----:B------:R-:W-:-:S07]  /*3db0*/  IMAD.U32 R19, RZ, RZ, UR17 ;  /* 0x00000011ff137e24 */ /* 0x000fce000f8e00ff */
.L_x_34:
[----:B------:R-:W-:-:S13]  /*3dc0*/  ISETP.NE.AND P1, PT, R200, 0x3, PT ;  /* 0x00000003c800780c */ /* 0x000fda0003f25270 */
[----:B------:R-:W-:Y:S05]  /*3dd0*/  @!P1 BRA `(.L_x_27) ;  /* 0x0000000000049947 */ /* 0x000fea0003800000 */
[----:B------:R-:W-:Y:S01]  /*3de0*/  BPT.TRAP 0x1 ;  /* 0x000000040000795c */ /* 0x000fe20000300000 */
.L_x_27:
[----:B------:R-:W-:Y:S01]  /*3df0*/  ULEA UR19, UR15, UR8, 0x3 ;  /* 0x000000080f137291 */ /* 0x000fe2000f8e183f */
[----:B------:R-:W-:-:S08]  /*3e00*/  SHF.L.U32 R20, R22, 0x1f, RZ ;  /* 0x0000001f16147819 */ /* 0x000fd000000006ff */
[----:B------:R0:W1:Y:S01]  /*3e10*/  SYNCS.PHASECHK.TRANS64.TRYWAIT P0, [UR19], R20 ;  /* 0x00000014ff0075a7 */ /* 0x0000620008000153 */
[----:B------:R-:W-:Y:S05]  /*3e20*/  @!P1 BRA `(.L_x_28) ;  /* 0x0000000000049947 */ /* 0x000fea0003800000 */
[----:B------:R-:W-:Y:S01]  /*3e30*/  BPT.TRAP 0x1 ;  /* 0x000000040000795c */ /* 0x000fe20000300000 */
.L_x_28:
[----:B-1----:R-:W-:Y:S05]  /*3e40*/  @P0 BRA `(.L_x_29) ;  /* 0x0000000000080947 */ /* 0x002fea0003800000 */
[----:B------:R-:W1:Y:S02]  /*3e50*/  SYNCS.PHASECHK.TRANS64.TRYWAIT P0, [UR19], R20 ;  /* 0x00000014ff0075a7 */ /* 0x000e640008000153 */
[----:B-1----:R-:W-:Y:S05]  /*3e60*/  @!P0 BRA `(.L_x_30) ;  /* 0x000000a400388947 */ /* 0x002fea0003800000 */
.L_x_29:
[----:B------:R-:W-:Y:S01]  /*3e70*/  UIADD3 UR19, UR8, 0xc100, URZ ;  /* 0x0000c10008137890 */ /* 0x000fe2000fffe03f */
[----:B------:R-:W-:Y:S01]  /*3e80*/  WARPGROUP.ARRIVE ;  /* 0x00000000000079c5 */ /* 0x000fe20000000000 */
[----:B------:R-:W-:Y:S02]  /*3e90*/  UIADD3 UR20, UR8, 0x100, URZ ;  /* 0x0000010008147890 */ /* 0x000fe4000fffe03f */
[----:B------:R-:W-:Y:S02]  /*3ea0*/  USHF.R.U32.HI UR19, URZ, 0x4, UR19 ;  /* 0x000000043f137899 */ /* 0x000fe40008011613 */
[----:B------:R-:W-:Y:S02]  /*3eb0*/  USHF.R.U32.HI UR20, URZ, 0x4, UR20 ;  /* 0x000000043f147899 */ /* 0x000fe40008011614 */
[----:B------:R-:W-:Y:S02]  /*3ec0*/  UISETP.NE.AND UP0, UPT, UR16, URZ, UPT ;  /* 0x0000003f1000728c */ /* 0x000fe4000bf05270 */
[----:B------:R-:W-:-:S02]  /*3ed0*/  ULOP3.LUT UR19, UR19, 0x3fff, URZ, 0xc0, !UPT ;  /* 0x00003fff13137892 */ /* 0x000fc4000f8ec03f */
[----:B------:R-:W-:Y:S02]  /*3ee0*/  ULOP3.LUT UR20, UR20, 0x3fff, URZ, 0xc0, !UPT ;  /* 0x00003fff14147892 */ /* 0x000fe4000f8ec03f */
[----:B------:R-:W-:Y:S02]  /*3ef0*/  USEL UR18, UR18, URZ, !UP0 ;  /* 0x0000003f12127287 */ /* 0x000fe4000c000000 */
[----:B------:R-:W-:Y:S02]  /*3f00*/  ULOP3.LUT UR16, UR19, 0x10000, URZ, 0xfc, !UPT ;  /* 0x0001000013107892 */ /* 0x000fe4000f8efc3f */
[----:B------:R-:W-:Y:S02]  /*3f10*/  ULOP3.LUT UR20, UR20, 0x10000, URZ, 0xfc, !UPT ;  /* 0x0001000014147892 */ /* 0x000fe4000f8efc3f */
[----:B------:R-:W-:Y:S02]  /*3f20*/  UISETP.NE.U32.AND UP0, UPT, UR18, URZ, UPT ;  /* 0x0000003f1200728c */ /* 0x000fe4000bf05070 */
[----:B------:R-:W-:-:S02]  /*3f30*/  UIMAD UR16, UR15, 0xb00, UR16 ;  /* 0x00000b000f1078a4 */ /* 0x000fc4000f8e0210 */
[----:B------:R-:W-:Y:S02]  /*3f40*/  ULEA UR18, UR15, UR20, 0xa ;  /* 0x000000140f127291 */ /* 0x000fe4000f8e503f */
[----:B------:R-:W-:Y:S02]  /*3f50*/  UIADD3 UR19, UR16, 0x80, URZ ;  /* 0x0000008010137890 */ /* 0x000fe4000fffe03f */
[----:B------:R-:W-:Y:S01]  /*3f60*/  UIADD3 UR26, UR16, 0x100, URZ ;  /* 0x00000100101a7890 */ /* 0x000fe2000fffe03f */
[----:B------:R-:W-:Y:S02]  /*3f70*/  UMOV UR21, 0x40000040 ;  /* 0x4000004000157882 */ /* 0x000fe40000000000 */
[----:B------:R-:W-:Y:S01]  /*3f80*/  UMOV UR20, UR18 ;  /* 0x0000001200147c82 */ /* 0x000fe20008000000 */
[----:B------:R-:W-:Y:S01]  /*3f90*/  UMOV UR22, UR16 ;  /* 0x0000001000167c82 */ /* 0x000fe20008000000 */
[----:B------:R-:W-:Y:S01]  /*3fa0*/  UMOV UR23, 0x40000040 ;  /* 0x4000004000177882 */ /* 0x000fe20000000000 */
[----:B------:R-:W-:Y:S01]  /*3fb0*/  UIADD3 UR27, UR16, 0x180, URZ ;  /* 0x00000180101b7890 */ /* 0x000fe2000fffe03f */
[----:B------:R-:W-:Y:S01]  /*3fc0*/  QGMMA.64x16x32.F32.E4M3.E4M3 R104, gdesc[UR20], R104, UP0 ;  /* 0x00200000146879f3 */ /* 0x000fe2000bf00868 */
        /* <DEDUP_REMOVED lines=40> */
[----:B------:R-:W-:-:S02]  /*4250*/  UIADD3 UR20, UR18, 0x2, URZ ;  /* 0x0000000212147890 */ /* 0x000fc4000fffe03f */
[----:B------:R-:W-:Y:S01]  /*4260*/  UIADD3 UR22, UR16, 0x2, URZ ;  /* 0x0000000210167890 */ /* 0x000fe2000fffe03f */
[----:B------:R-:W-:Y:S01]  /*4270*/  UMOV UR21, 0x40000040 ;  /* 0x4000004000157882 */ /* 0x000fe20000000000 */
[----:B------:R-:W-:Y:S01]  /*4280*/  UMOV UR23, 0x40000040 ;  /* 0x4000004000177882 */ /* 0x000fe20000000000 */
[----:B------:R-:W-:-:S04]  /*4290*/  UIADD3 UR5, UR5, 0x8, URZ ;  /* 0x0000000805057890 */ /* 0x000fc8000fffe03f */
[----:B------:R-:W-:Y:S02]  /*42a0*/  UISETP.NE.AND UP0, UPT, UR5, UR14, UPT ;  /* 0x0000000e0500728c */ /* 0x000fe4000bf05270 */
        /* <DEDUP_REMOVED lines=259> */
[----:B------:R-:W-:-:S02]  /*52e0*/  UMOV UR23, 0x40000040 ;  /* 0x4000004000177882 */ /* 0x000fc40000000000 */
[----:B------:R-:W-:Y:S01]  /*52f0*/  QGMMA.64x16x32.F32.E4M3.E4M3 R32, gdesc[UR20], R32 ;  /* 0x00200000142079f3 */ /* 0x000fe20008700820 */
[----:B------:R-:W-:Y:S01]  /*5300*/  UMOV UR22, UR19 ;  /* 0x0000001300167c82 */ /* 0x000fe20008000000 */
[----:B------:R-:W-:Y:S01]  /*5310*/  UMOV UR23, 0x40000040 ;  /* 0x4000004000177882 */ /* 0x000fe20000000000 */
[----:B------:R-:W-:Y:S01]  /*5320*/  UIADD3 UR19, UR16, 0x686, URZ ;  /* 0x0000068610137890 */ /* 0x000fe2000fffe03f */
        /* <DEDUP_REMOVED lines=39> */
[----:B------:R-:W-:Y:S02]  /*55a0*/  UMOV UR23, 0x40000040 ;  /* 0x4000004000177882 */ /* 0x000fe40000000000 */
[----:B------:R-:W-:Y:S01]  /*55b0*/  QGMMA.64x16x32.F32.E4M3.E4M3 R32, gdesc[UR20], R32 ;  /* 0x00200000142079f3 */ /* 0x000fe20008700820 */
[----:B------:R-:W-:Y:S01]  /*55c0*/  UMOV UR22, UR16 ;  /* 0x0000001000167c82 */ /* 0x000fe20008000000 */
[----:B------:R-:W-:Y:S01]  /*55d0*/  UMOV UR23, 0x40000040 ;  /* 0x4000004000177882 */ /* 0x000fe20000000000 */
[----:B------:R-:W-:Y:S01]  /*55e0*/  USEL UR16, URZ, 0x1, UP0 ;  /* 0x000000013f107887 */ /* 0x000fe20008000000 */
[----:B------:R-:W-:Y:S05]  /*55f0*/  QGMMA.64x16x32.F32.E4M3.E4M3 R24, gdesc[UR20], R24, gsb0 ;  /* 0x00200000141879f3 */ /* 0x000fea0008000818 */
[----:B------:R-:W-:Y:S01]  /*5600*/  ISETP.NE.AND P0, PT, RZ, UR16, PT ;  /* 0x00000010ff007c0c */ /* 0x000fe2000bf05270 */
[----:B------:R-:W-:-:S12]  /*5610*/  WARPGROUP.DEPBAR.LE gsb0, 0x1 ;  /* 0x00008000000079c5 */ /* 0x000fd80000010100 */
[----:B------:R-:W-:Y:S05]  /*5620*/  @!P0 BRA `(.L_x_31) ;  /* 0x0000000400688947 */ /* 0x000fea0003800000 */
[----:B------:R-:W-:Y:S02]  /*5630*/  WARPGROUP.DEPBAR.LE gsb0, 0x0 ;  /* 0x00008000000079c5 */ /* 0x000fe40000010000 */
[----:B------:R-:W-:-:S01]  /*5640*/  FADD R199, R104, R199 ;  /* 0x000000c768c77221 */ /* 0x000fc20000000000 */
[----:B------:R-:W-:Y:S01]  /*5650*/  FADD R198, R105, R198 ;  /* 0x000000c669c67221 */ /* 0x000fe20000000000 */
        /* <DEDUP_REMOVED lines=86> */
[----:B------:R-:W-:-:S06]  /*5bc0*/  UMOV UR5, URZ ;  /* 0x0000003f00057c82 */ /* 0x000fcc0008000000 */
.L_x_31:
[----:B------:R-:W-:Y:S05]  /*5bd0*/  @!P1 BRA `(.L_x_32) ;  /* 0x0000000000049947 */ /* 0x000fea0003800000 */
[----:B------:R-:W-:Y:S01]  /*5be0*/  BPT.TRAP 0x1 ;  /* 0x000000040000795c */ /* 0x000fe20000300000 */
.L_x_32:
[----:B------:R-:W-:-:S13]  /*5bf0*/  ISETP.NE.AND P0, PT, R12, RZ, PT ;  /* 0x000000ff0c00720c */ /* 0x000fda0003f05270 */
[----:B01----:R-:W-:-:S05]  /*5c00*/  @P0 LEA R20, R19, UR8, 0x3 ;  /* 0x0000000813140c11 */ /* 0x003fca000f8e18ff */
[----:B------:R-:W-:-:S05]  /*5c10*/  @P0 VIADD R20, R20, 0x18 ;  /* 0x0000001814140836 */ /* 0x000fca0000000000 */
[----:B------:R-:W-:-:S04]  /*5c20*/  @P0 PRMT R20, R13, 0x654, R20 ;  /* 0x000006540d140816 */ /* 0x000fc80000000014 */
[----:B------:R0:W-:Y:S01]  /*5c30*/  @P0 SYNCS.ARRIVE.TRANS64.RED.A1T0 RZ, [R20+URZ], RZ ;  /* 0x000000ff14ff09a7 */ /* 0x0001e2000810043f */
[----:B------:R-:W-:-:S13]  /*5c40*/  ISETP.GT.U32.AND P0, PT, R7, 0x1, PT ;  /* 0x000000010700780c */ /* 0x000fda0003f04070 */
[----:B0-----:R-:W-:Y:S05]  /*5c50*/  @P0 BRA `(.L_x_33) ;  /* 0x0000000000040947 */ /* 0x001fea0003800000 */
[----:B------:R-:W-:Y:S01]  /*5c60*/  BPT.TRAP 0x1 ;  /* 0x000000040000795c */ /* 0x000fe20000300000 */
.L_x_33:
[----:B------:R-:W-:Y:S01]  /*5c70*/  UIADD3 UR15, UR15, 0x1, URZ ;  /* 0x000000010f0f7890 */ /* 0x000fe2000fffe03f */
[C---:B------:R-:W-:Y:S01]  /*5c80*/  ISETP.GT.AND P1, PT, R18.reuse, 0x1, PT ;  /* 0x000000011200780c */ /* 0x040fe20003f24270 */
[----:B------:R-:W-:Y:S02]  /*5c90*/  VIADD R19, R19, 0x1 ;  /* 0x0000000113137836 */ /* 0x000fe40000000000 */
[----:B------:R-:W-:Y:S01]  /*5ca0*/  UISETP.NE.AND UP0, UPT, UR15, 0x3, UPT ;  /* 0x000000030f00788c */ /* 0x000fe2000bf05270 */
[----:B------:R-:W-:Y:S02]  /*5cb0*/  VIADD R18, R18, 0xffffffff ;  /* 0xffffffff12127836 */ /* 0x000fe40000000000 */
[C---:B------:R-:W-:Y:S01]  /*5cc0*/  ISETP.NE.AND P0, PT, R19.reuse, 0x3, PT ;  /* 0x000000031300780c */ /* 0x040fe20003f05270 */
[----:B------:R-:W-:Y:S02]  /*5cd0*/  USEL UR18, URZ, 0x1, UP0 ;  /* 0x000000013f127887 */ /* 0x000fe40008000000 */
[----:B------:R-:W-:Y:S01]  /*5ce0*/  USEL UR15, UR15, URZ, UP0 ;  /* 0x0000003f0f0f7287 */ /* 0x000fe20008000000 */
[----:B------:R-:W-:-:S03]  /*5cf0*/  SEL R19, R19, RZ, P0 ;  /* 0x000000ff13137207 */ /* 0x000fc60000000000 */
[----:B------:R-:W-:Y:S01]  /*5d00*/  LOP3.LUT R22, R22, UR18, RZ, 0x3c, !PT ;  /* 0x0000001216167c12 */ /* 0x000fe2000f8e3cff */
[----:B------:R-:W-:Y:S01]  /*5d10*/  UMOV UR18, 0x1 ;  /* 0x0000000100127882 */ /* 0x000fe20000000000 */
[----:B------:R-:W-:Y:S06]  /*5d20*/  @P1 BRA `(.L_x_34) ;  /* 0xffffffe000241947 */ /* 0x000fec000383ffff */
.L_x_26:
[----:B------:R-:W-:Y:S01]  /*5d30*/  UISETP.NE.AND UP0, UPT, UR5, URZ, UPT ;  /* 0x0000003f0500728c */ /* 0x000fe2000bf05270 */
[----:B01----:R-:W0:Y:S01]  /*5d40*/  LDC R18, c[0x0][0x28c] ;  /* 0x0000a300ff127b82 */ /* 0x003e220000000800 */
[----:B------:R-:W-:Y:S02]  /*5d50*/  IMAD.U32 R19, RZ, RZ, UR12 ;  /* 0x0000000cff137e24 */ /* 0x000fe4000f8e00ff */
[----:B------:R-:W-:-:S06]  /*5d60*/  USEL UR5, URZ, 0x1, !UP0 ;  /* 0x000000013f057887 */ /* 0x000fcc000c000000 */
[----:B------:R-:W-:-:S13]  /*5d70*/  ISETP.NE.AND P0, PT, RZ, UR5, PT ;  /* 0x00000005ff007c0c */ /* 0x000fda000bf05270 */
[----:B------:R-:W-:Y:S05]  /*5d80*/  @!P0 BRA `(.L_x_35) ;  /* 0x0000000400648947 */ /* 0x000fea0003800000 */
[----:B------:R-:W-:Y:S02]  /*5d90*/  WARPGROUP.DEPBAR.LE gsb0, 0x0 ;  /* 0x00008000000079c5 */ /* 0x000fe40000010000 */
[----:B------:R-:W-:Y:S01]  /*5da0*/  FADD R199, R104, R199 ;  /* 0x000000c768c77221 */ /* 0x000fe20000000000 */
        /* <DEDUP_REMOVED lines=86> */
[----:B------:R-:W-:-:S07]  /*6310*/  FADD R112, R112, R31 ;  /* 0x0000001f70707221 */ /* 0x000fce0000000000 */
.L_x_35:
[----:B0-----:R-:W-:Y:S01]  /*6320*/  ISETP.GE.AND P0, PT, R18, 0x1, PT ;  /* 0x000000011200780c */ /* 0x001fe20003f06270 */
[----:B------:R0:W-:Y:S01]  /*6330*/  SYNCS.ARRIVE.TRANS64.A1T0 RZ, [R19+UR9], RZ ;  /* 0x000000ff13ff79a7 */ /* 0x0001e20008100009 */
[----:B------:R-:W-:-:S11]  /*6340*/  WARPGROUP.DEPBAR.LE gsb0, 0x0 ;  /* 0x00008000000079c5 */ /* 0x000fd60000010000 */
[----:B------:R-:W-:Y:S05]  /*6350*/  @!P0 BRA `(.L_x_36) ;  /* 0x0000000000488947 */ /* 0x000fea0003800000 */
[----:B------:R-:W-:-:S13]  /*6360*/  ISETP.NE.AND P0, PT, R200, 0x3, PT ;  /* 0x00000003c800780c */ /* 0x000fda0003f05270 */
[----:B------:R-:W-:Y:S05]  /*6370*/  @!P0 BRA `(.L_x_37) ;  /* 0x0000000000048947 */ /* 0x000fea0003800000 */
[----:B------:R-:W-:Y:S01]  /*6380*/  BPT.TRAP 0x1 ;  /* 0x000000040000795c */ /* 0x000fe20000300000 */
.L_x_37:
[----:B------:R-:W-:-:S13]  /*6390*/  ISETP.NE.AND P0, PT, R12, RZ, PT ;  /* 0x000000ff0c00720c */ /* 0x000fda0003f05270 */
[----:B------:R-:W-:-:S05]  /*63a0*/  VOTEU.ANY UP0, P0 ;  /* 0x00000000003f7886 */ /* 0x000fca0000000100 */
[----:B------:R-:W-:-:S06]  /*63b0*/  @UP0 UIADD3 UR5, UR10, UR17, URZ ;  /* 0x000000110a050290 */ /* 0x000fcc000fffe03f */
[----:B------:R-:W-:Y:S02]  /*63c0*/  IMAD.U32 R18, RZ, RZ, UR5 ;  /* 0x00000005ff127e24 */ /* 0x000fe4000f8e00ff */
[----:B------:R-:W-:Y:S02]  /*63d0*/  IMAD.U32 R21, RZ, RZ, UR5 ;  /* 0x00000005ff157e24 */ /* 0x000fe4000f8e00ff */
[----:B0-----:R-:W-:-:S05]  /*63e0*/  @P0 IMAD.WIDE.U32 R18, R18, -0x55555555, RZ ;  /* 0xaaaaaaab12120825 */ /* 0x001fca00078e00ff */
[----:B------:R-:W-:-:S05]  /*63f0*/  @P0 SHF.R.U32.HI R18, RZ, 0x1, R19 ;  /* 0x00000001ff120819 */ /* 0x000fca0000011613 */
[----:B------:R-:W-:-:S05]  /*6400*/  @P0 IMAD R18, R18, -0x3, R21 ;  /* 0xfffffffd12120824 */ /* 0x000fca00078e0215 */
[----:B------:R-:W-:-:S05]  /*6410*/  @P0 LEA R18, R18, UR8, 0x3 ;  /* 0x0000000812120c11 */ /* 0x000fca000f8e18ff */
[----:B------:R-:W-:-:S05]  /*6420*/  @P0 VIADD R18, R18, 0x18 ;  /* 0x0000001812120836 */ /* 0x000fca0000000000 */
[----:B------:R-:W-:-:S04]  /*6430*/  @P0 PRMT R18, R13, 0x654, R18 ;  /* 0x000006540d120816 */ /* 0x000fc80000000012 */
[----:B------:R1:W-:Y:S01]  /*6440*/  @P0 SYNCS.ARRIVE.TRANS64.RED.A1T0 RZ, [R18+URZ], RZ ;  /* 0x000000ff12ff09a7 */ /* 0x0003e2000810043f */
[----:B------:R-:W-:-:S13]  /*6450*/  ISETP.GT.U32.AND P0, PT, R7, 0x1, PT ;  /* 0x000000010700780c */ /* 0x000fda0003f04070 */
[----:B-1----:R-:W-:Y:S05]  /*6460*/  @P0 BRA `(.L_x_36) ;  /* 0x0000000000040947 */ /* 0x002fea0003800000 */
[----:B------:R-:W-:Y:S01]  /*6470*/  BPT.TRAP 0x1 ;  /* 0x000000040000795c */ /* 0x000fe20000300000 */
.L_x_36:
[----:B------:R-:W-:Y:S01]  /*6480*/  SHF.L.U32 R18, R201, 0x1f, RZ ;  /* 0x0000001fc9127819 */ /* 0x000fe200000006ff */
[----:B------:R-:W-:Y:S01]  /*6490*/  UIADD3 UR17, UR7, UR17, URZ ;  /* 0x0000001107117290 */ /* 0x000fe2000fffe03f */
[----:B------:R-:W1:Y:S01]  /*64a0*/  LDC R23, c[0x0][0x288] ;  /* 0x0000a200ff177b82 */ /* 0x000e620000000800 */
[----:B------:R-:W-:Y:S01]  /*64b0*/  UISETP.GE.U32.AND UP1, UPT, UR7, 0x3, UPT ;  /* 0x000000030700788c */ /* 0x000fe2000bf26070 */
[----:B------:R-:W-:Y:S01]  /*64c0*/  IMAD.SHL.U32 R24, R16, 0x2, RZ ;  /* 0x0000000210187824 */ /* 0x000fe200078e00ff */
[----:B------:R-:W-:Y:S02]  /*64d0*/  UISETP.GT.U32.AND UP0, UPT, UR17, 0x2, UPT ;  /* 0x000000021100788c */ /* 0x000fe4000bf04070 */
[----:B------:R-:W-:Y:S02]  /*64e0*/  UIMAD.WIDE.U32 UR14, UR17, -0x55555555, URZ ;  /* 0xaaaaaaab110e78a5 */ /* 0x000fe4000f8e003f */
[----:B------:R-:W-:Y:S01]  /*64f0*/  UISETP.LT.U32.AND UP0, UPT, UR7, 0x3, UP0 ;  /* 0x000000030700788c */ /* 0x000fe20008701070 */
[----:B------:R-:W4:Y:S01]  /*6500*/  SYNCS.PHASECHK.TRANS64.TRYWAIT P0, [UR11+0x8], R18 ;  /* 0x00000812ff0075a7 */ /* 0x000f22000800014b */
[----:B------:R-:W-:Y:S01]  /*6510*/  USHF.R.U32.HI UR14, URZ, 0x1, UR15 ;  /* 0x000000013f0e7899 */ /* 0x000fe2000801160f */
[----:B------:R-:W-:Y:S01]  /*6520*/  SHF.R.S32.HI R25, RZ, 0x1f, R24 ;  /* 0x0000001fff197819 */ /* 0x000fe20000011418 */
[----:B------:R-:W-:-:S02]  /*6530*/  USEL UR5, URZ, 0x1, !UP0 ;  /* 0x000000013f057887 */ /* 0x000fc4000c000000 */
[----:B------:R-:W-:Y:S02]  /*6540*/  UIMAD UR17, UR14, -0x3, UR17 ;  /* 0xfffffffd0e1178a4 */ /* 0x000fe4000f8e0211 */
[----:B------:R-:W-:-:S04]  /*6550*/  ULOP3.LUT UR4, UR4, UR5, URZ, 0x3c, !UPT ;  /* 0x0000000504047292 */ /* 0x000fc8000f8e3c3f */
[----:B------:R-:W-:Y:S01]  /*6560*/  @UP1 ULOP3.LUT UR4, UR4, 0x1, UR14, 0x78, !UPT ;  /* 0x0000000104041892 */ /* 0x000fe2000f8e780e */
[----:B-1--4-:R-:W-:Y:S11]  /*6570*/  @!P0 BRA `(.L_x_38) ;  /* 0x0000007c008c8947 */ /* 0x012ff60003800000 */
.L_x_243:
[----:B------:R-:W-:Y:S01]  /*6580*/  IMAD.SHL.U32 R28, R6, 0x40, RZ ;  /* 0x00000040061c7824 */ /* 0x000fe200078e00ff */
[----:B------:R-:W-:Y:S01]  /*6590*/  ULDC UR5, c[0x0][0x284] ;  /* 0x0000a10000057ab9 */ /* 0x000fe20000000800 */
[----:B------:R-:W-:Y:S01]  /*65a0*/  IMAD R29, R5, 0xb0, RZ ;  /* 0x000000b0051d7824 */ /* 0x000fe200078e02ff */
[----:B------:R-:W-:Y:S01]  /*65b0*/  SHF.R.S32.HI R31, RZ, 0x1f, R4 ;  /* 0x0000001fff1f7819 */ /* 0x000fe20000011404 */
[----:B------:R-:W-:Y:S01]  /*65c0*/  ULDC.64 UR14, c[0x0][0x5d0] ;  /* 0x00017400000e7ab9 */ /* 0x000fe20000000a00 */
[----:B------:R-:W-:Y:S01]  /*65d0*/  ISETP.GE.AND P0, PT, R28, UR5, PT ;  /* 0x000000051c007c0c */ /* 0x000fe2000bf06270 */
[----:B0-----:R-:W-:Y:S01]  /*65e0*/  IMAD.WIDE.U32 R18, R4, UR14, R24 ;  /* 0x0000000e04127c25 */ /* 0x001fe2000f8e0018 */
[----:B------:R-:W-:Y:S02]  /*65f0*/  SHF.R.S32.HI R30, RZ, 0x1f, R29 ;  /* 0x0000001fff1e7819 */ /* 0x000fe4000001141d */
[----:B------:R-:W-:Y:S01]  /*6600*/  ISETP.GE.OR P0, PT, R29, R23, P0 ;  /* 0x000000171d00720c */ /* 0x000fe20000706670 */
[----:B------:R-:W-:Y:S01]  /*6610*/  IMAD R5, R31, UR14, RZ ;  /* 0x0000000e1f057c24 */ /* 0x000fe2000f8e02ff */
[----:B------:R-:W-:-:S03]  /*6620*/  IADD3 R20, P1, R29, R18, RZ ;  /* 0x000000121d147210 */ /* 0x000fc60007f3e0ff */
[----:B------:R-:W-:-:S05]  /*6630*/  IMAD R5, R4, UR15, R5 ;  /* 0x0000000f04057c24 */ /* 0x000fca000f8e0205 */
[----:B------:R-:W-:-:S03]  /*6640*/  IADD3.X R21, R30, R19, R5, P1, !PT ;  /* 0x000000131e157210 */ /* 0x000fc60000ffe405 */
[----:B------:R-:W-:Y:S05]  /*6650*/  @P0 BRA `(.L_x_39) ;  /* 0x0000006400680947 */ /* 0x000fea0003800000 */
[----:B------:R-:W0:Y:S01]  /*6660*/  LDC.64 R26, c[0x0][0x5c8] ;  /* 0x00017200ff1a7b82 */ /* 0x000e220000000a00 */
[----:B------:R-:W-:Y:S01]  /*6670*/  IMAD.WIDE R18, R6, 0x40, R14 ;  /* 0x0000004006127825 */ /* 0x000fe200078e020e */
[----:B------:R-:W-:Y:S01]  /*6680*/  ULDC.64 UR14, c[0x0][0x5c0] ;  /* 0x00017000000e7ab9 */ /* 0x000fe20000000a00 */
[----:B------:R-:W-:Y:S02]  /*6690*/  BSSY B0, `(.L_x_39) ;  /* 0x0000656000007945 */ /* 0x000fe40003800000 */
[----:B------:R-:W-:Y:S02]  /*66a0*/  IMAD.IADD R6, R17, 0x1, -R28 ;  /* 0x0000000111067824 */ /* 0x000fe400078e0a1c */
[-C--:B0-----:R-:W-:Y:S02]  /*66b0*/  IMAD R5, R19, R26.reuse, RZ ;  /* 0x0000001a13057224 */ /* 0x081fe400078e02ff */
[----:B------:R-:W-:-:S04]  /*66c0*/  IMAD.WIDE.U32 R20, R18, R26, R20 ;  /* 0x0000001a12147225 */ /* 0x000fc800078e0014 */
[----:B------:R-:W-:Y:S01]  /*66d0*/  IMAD R5, R18, R27, R5 ;  /* 0x0000001b12057224 */ /* 0x000fe200078e0205 */
[----:B------:R-:W-:Y:S02]  /*66e0*/  LEA R22, P0, R26, R20, 0x3 ;  /* 0x000000141a167211 */ /* 0x000fe400078018ff */
[----:B------:R-:W-:Y:S01]  /*66f0*/  IADD3 R20, P1, R20, UR14, RZ ;  /* 0x0000000e14147c10 */ /* 0x000fe2000ff3e0ff */
[----:B------:R-:W-:Y:S01]  /*6700*/  IMAD.IADD R5, R21, 0x1, R5 ;  /* 0x0000000115057824 */ /* 0x000fe200078e0205 */
[----:B------:R-:W-:-:S04]  /*6710*/  IADD3 R22, P2, R22, UR14, RZ ;  /* 0x0000000e16167c10 */ /* 0x000fc8000ff5e0ff */
[----:B------:R-:W-:Y:S01]  /*6720*/  LEA.HI.X R27, R26, R5, R27, 0x3, P0 ;  /* 0x000000051a1b7211 */ /* 0x000fe200000f1c1b */
[----:B------:R-:W-:Y:S01]  /*6730*/  IMAD R26, R16, -0x2, R23 ;  /* 0xfffffffe101a7824 */ /* 0x000fe200078e0217 */
[----:B---3-5:R-:W-:Y:S02]  /*6740*/  FSETP.NEU.AND P0, PT, R10, RZ, PT ;  /* 0x000000ff0a00720b */ /* 0x028fe40003f0d000 */
[----:B------:R-:W-:Y:S01]  /*6750*/  IADD3.X R21, R5, UR15, RZ, P1, !PT ;  /* 0x0000000f05157c10 */ /* 0x000fe20008ffe4ff */
[----:B------:R-:W-:Y:S01]  /*6760*/  IMAD.IADD R26, R26, 0x1, -R29 ;  /* 0x000000011a1a7824 */ /* 0x000fe200078e0a1d */
[----:B------:R-:W-:-:S09]  /*6770*/  IADD3.X R23, R27, UR15, RZ, P2, !PT ;  /* 0x0000000f1b177c10 */ /* 0x000fd200097fe4ff */
[----:B------:R-:W-:Y:S05]  /*6780*/  @!P0 BRA `(.L_x_40) ;  /* 0x0000004800e88947 */ /* 0x000fea0003800000 */
[----:B------:R-:W-:Y:S01]  /*6790*/  ULDC.64 UR14, c[0x0][0x5b8] ;  /* 0x00016e00000e7ab9 */ /* 0x000fe20000000a00 */
[----:B------:R-:W-:Y:S01]  /*67a0*/  ULDC.64 UR18, c[0x0][0x5a8] ;  /* 0x00016a0000127ab9 */ /* 0x000fe20000000a00 */
[----:B------:R-:W-:Y:S01]  /*67b0*/  IMAD.WIDE.U32 R24, R4, UR14, R24 ;  /* 0x0000000e04187c25 */ /* 0x000fe2000f8e0018 */
[----:B------:R-:W-:Y:S03]  /*67c0*/  BSSY B1, `(.L_x_41) ;  /* 0x0000010000017945 */ /* 0x000fe60003800000 */
[----:B------:R-:W-:Y:S01]  /*67d0*/  IMAD R5, R31, UR14, RZ ;  /* 0x0000000e1f057c24 */ /* 0x000fe2000f8e02ff */
[----:B------:R-:W-:-:S03]  /*67e0*/  IADD3 R24, P0, R29, R24, RZ ;  /* 0x000000181d187210 */ /* 0x000fc60007f1e0ff */
[----:B------:R-:W-:Y:S01]  /*67f0*/  IMAD R5, R4, UR15, R5 ;  /* 0x0000000f04057c24 */ /* 0x000fe2000f8e0205 */
[----:B------:R-:W-:Y:S02]  /*6800*/  ULDC.64 UR14, c[0x0][0x5b0] ;  /* 0x00016c00000e7ab9 */ /* 0x000fe40000000a00 */
[----:B------:R-:W-:Y:S02]  /*6810*/  IMAD R27, R19, UR14, RZ ;  /* 0x0000000e131b7c24 */ /* 0x000fe4000f8e02ff */
[----:B------:R-:W-:Y:S02]  /*6820*/  IADD3.X R25, R30, R25, R5, P0, !PT ;  /* 0x000000191e197210 */ /* 0x000fe400007fe405 */
[----:B------:R-:W-:Y:S01]  /*6830*/  ISETP.GE.AND P0, PT, R26, 0x1, PT ;  /* 0x000000011a00780c */ /* 0x000fe20003f06270 */
[C---:B------:R-:W-:Y:S02]  /*6840*/  IMAD R27, R18.reuse, UR15, R27 ;  /* 0x0000000f121b7c24 */ /* 0x040fe4000f8e021b */
[----:B------:R-:W-:Y:S01]  /*6850*/  IMAD.WIDE.U32 R4, R18, UR14, R24 ;  /* 0x0000000e12047c25 */ /* 0x000fe2000f8e0018 */
[----:B------:R-:W-:-:S02]  /*6860*/  ISETP.LT.OR P4, PT, R6, 0x1, !P0 ;  /* 0x000000010600780c */ /* 0x000fc40004781670 */
[----:B------:R-:W-:-:S04]  /*6870*/  IADD3 R4, P1, R4, UR18, RZ ;  /* 0x0000001204047c10 */ /* 0x000fc8000ff3e0ff */
[--C-:B------:R-:W-:Y:S02]  /*6880*/  IADD3.X R5, R5, UR19, R27.reuse, P1, !PT ;  /* 0x0000001305057c10 */ /* 0x100fe40008ffe41b */
[----:B------:R-:W-:-:S05]  /*6890*/  PRMT R27, RZ, 0x7610, R27 ;  /* 0x00007610ff1b7816 */ /* 0x000fca000000001b */
[----:B------:R-:W-:Y:S05]  /*68a0*/  @P4 BRA `(.L_x_42) ;  /* 0x0000000000044947 */ /* 0x000fea0003800000 */
[----:B------:R0:W5:Y:S02]  /*68b0*/  LDG.E.U8 R27, desc[UR24][R4.64] ;  /* 0x00000018041b7981 */ /* 0x000164000c1e1100 */
.L_x_42:
[----:B------:R-:W-:Y:S05]  /*68c0*/  BSYNC B1 ;  /* 0x0000000000017941 */ /* 0x000fea0003800000 */
.L_x_41:
[----:B-----5:R-:W-:Y:S01]  /*68d0*/  LOP3.LUT R27, R27, 0xff, RZ, 0xc0, !PT ;  /* 0x000000ff1b1b7812 */ /* 0x020fe200078ec0ff */
[----:B------:R-:W-:Y:S01]  /*68e0*/  BSSY B1, `(.L_x_43) ;  /* 0x000000c000017945 */ /* 0x000fe20003800000 */
[----:B------:R-:W-:Y:S02]  /*68f0*/  ISETP.GE.AND P1, PT, R26, 0x2, PT ;  /* 0x000000021a00780c */ /* 0x000fe40003f26270 */
[----:B------:R-:W-:Y:S02]  /*6900*/  F2FP.F16.E4M3.UNPACK_B R27, R27 ;  /* 0x0000001bff1b723e */ /* 0x000fe400020006ff */
[----:B------:R-:W-:-:S03]  /*6910*/  ISETP.LT.OR P2, PT, R6, 0x1, !P1 ;  /* 0x000000010600780c */ /* 0x000fc60004f41670 */
[----:B------:R-:W-:-:S05]  /*6920*/  HADD2.F32 R27, -RZ, R27.H0_H0 ;  /* 0x2000001bff1b7230 */ /* 0x000fca0000004100 */
[----:B------:R-:W-:Y:S01]  /*6930*/  FMUL R28, R27, R10 ;  /* 0x0000000a1b1c7220 */ /* 0x000fe20000400000 */
[----:B------:R-:W-:-:S03]  /*6940*/  PRMT R27, RZ, 0x7610, R27 ;  /* 0x00007610ff1b7816 */ /* 0x000fc6000000001b */
[----:B--2---:R-:W-:-:S05]  /*6950*/  FFMA R28, R199, R11, R28 ;  /* 0x0000000bc71c7223 */ /* 0x004fca000000001c */
[----:B------:R-:W-:-:S05]  /*6960*/  F2FP.SATFINITE.E4M3.F32.PACK_AB_MERGE_C R29, RZ, R28, RZ ;  /* 0x0000001cff1d723e */ /* 0x000fca00048070ff */
[----:B------:R1:W-:Y:S01]  /*6970*/  @!P4 STG.E.U8 desc[UR24][R20.64], R29 ;  /* 0x0000001d1400c986 */ /* 0x0003e2000c101118 */
[----:B------:R-:W-:Y:S05]  /*6980*/  @P2 BRA `(.L_x_44) ;  /* 0x0000000000042947 */ /* 0x000fea0003800000 */
[----:B------:R2:W5:Y:S02]  /*6990*/  LDG.E.U8 R27, desc[UR24][R4.64+0x1] ;  /* 0x00000118041b7981 */ /* 0x000564000c1e1100 */
.L_x_44:
[----:B------:R-:W-:Y:S05]  /*69a0*/  BSYNC B1 ;  /* 0x0000000000017941 */ /* 0x000fea0003800000 */
.L_x_43:
[----:B-----5:R-:W-:Y:S01]  /*69b0*/  LOP3.LUT R27, R27, 0xff, RZ, 0xc0, !PT ;  /* 0x000000ff1b1b7812 */ /* 0x020fe200078ec0ff */
[----:B------:R-:W-:Y:S01]  /*69c0*/  BSSY B1, `(.L_x_45) ;  /* 0x0000012000017945 */ /* 0x000fe20003800000 */
[----:B-1----:R-:W-:Y:S02]  /*69d0*/  IADD3 R29, P4, R18, 0x8, RZ ;  /* 0x00000008121d7810 */ /* 0x002fe40007f9e0ff */
[----:B------:R-:W-:Y:S02]  /*69e0*/  F2FP.F16.E4M3.UNPACK_B R27, R27 ;  /* 0x0000001bff1b723e */ /* 0x000fe400020006ff */
[----:B------:R-:W-:Y:S01]  /*69f0*/  ISETP.LT.OR P0, PT, R6, 0x9, !P0 ;  /* 0x000000090600780c */ /* 0x000fe20004701670 */
[----:B------:R-:W-:Y:S02]  /*6a00*/  IMAD.X R18, RZ, RZ, R19, P4 ;  /* 0x000000ffff127224 */ /* 0x000fe400020e0613 */
[----:B------:R-:W-:Y:S02]  /*6a10*/  HADD2.F32 R27, -RZ, R27.H0_H0 ;  /* 0x2000001bff1b7230 */ /* 0x000fe40000004100 */
[----:B------:R-:W-:-:S02]  /*6a20*/  IMAD R18, R18, UR14, RZ ;  /* 0x0000000e12127c24 */ /* 0x000fc4000f8e02ff */
[----:B------:R-:W-:-:S04]  /*6a30*/  IMAD.WIDE.U32 R24, R29, UR14, R24 ;  /* 0x0000000e1d187c25 */ /* 0x000fc8000f8e0018 */
[----:B------:R-:W-:Y:S01]  /*6a40*/  FMUL R27, R27, R10 ;  /* 0x0000000a1b1b7220 */ /* 0x000fe20000400000 */
[----:B------:R-:W-:-:S03]  /*6a50*/  IMAD R29, R29, UR15, R18 ;  /* 0x0000000f1d1d7c24 */ /* 0x000fc6000f8e0212 */
[----:B------:R-:W-:Y:S01]  /*6a60*/  FFMA R27, R198, R11, R27 ;  /* 0x0000000bc61b7223 */ /* 0x000fe2000000001b */
[----:B------:R-:W-:Y:S02]  /*6a70*/  IADD3 R18, P4, R24, UR18, RZ ;  /* 0x0000001218127c10 */ /* 0x000fe4000ff9e0ff */
[----:B------:R-:W-:Y:S02]  /*6a80*/  PRMT R24, RZ, 0x7610, R24 ;  /* 0x00007610ff187816 */ /* 0x000fe40000000018 */
[----:B------:R-:W-:Y:S02]  /*6a90*/  F2FP.SATFINITE.E4M3.F32.PACK_AB_MERGE_C R27, RZ, R27, RZ ;  /* 0x0000001bff1b723e */ /* 0x000fe400048070ff */
[----:B------:R-:W-:-:S03]  /*6aa0*/  IADD3.X R19, R25, UR19, R29, P4, !PT ;  /* 0x0000001319137c10 */ /* 0x000fc6000a7fe41d */
[----:B------:R1:W-:Y:S01]  /*6ab0*/  @!P2 STG.E.U8 desc[UR24][R20.64+0x1], R27 ;  /* 0x0000011b1400a986 */ /* 0x0003e2000c101118 */
[----:B------:R-:W-:Y:S05]  /*6ac0*/  @P0 BRA `(.L_x_46) ;  /* 0x0000000000040947 */ /* 0x000fea0003800000 */
[----:B------:R3:W5:Y:S02]  /*6ad0*/  LDG.E.U8 R24, desc[UR24][R18.64] ;  /* 0x0000001812187981 */ /* 0x000764000c1e1100 */
.L_x_46:
[----:B------:R-:W-:Y:S05]  /*6ae0*/  BSYNC B1 ;  /* 0x0000000000017941 */ /* 0x000fea0003800000 */
.L_x_45:
[----:B-----5:R-:W-:Y:S01]  /*6af0*/  LOP3.LUT R24, R24, 0xff, RZ, 0xc0, !PT ;  /* 0x000000ff18187812 */ /* 0x020fe200078ec0ff */
[----:B------:R-:W-:Y:S01]  /*6b00*/  BSSY B1, `(.L_x_47) ;  /* 0x000000b000017945 */ /* 0x000fe20003800000 */
[----:B------:R-:W-:Y:S02]  /*6b10*/  ISETP.LT.OR P1, PT, R6, 0x9, !P1 ;  /* 0x000000090600780c */ /* 0x000fe40004f21670 */
[----:B------:R-:W-:-:S05]  /*6b20*/  F2FP.F16.E4M3.UNPACK_B R24, R24 ;  /* 0x00000018ff18723e */ /* 0x000fca00020006ff */
[----:B------:R-:W-:-:S05]  /*6b30*/  HADD2.F32 R25, -RZ, R24.H0_H0 ;  /* 0x20000018ff197230 */ /* 0x000fca0000004100 */
[----:B------:R-:W-:-:S04]  /*6b40*/  FMUL R24, R25, R10 ;  /* 0x0000000a19187220 */ /* 0x000fc80000400000 */
[----:B------:R-:W-:-:S05]  /*6b50*/  FFMA R24, R197, R11, R24 ;  /* 0x0000000bc5187223 */ /* 0x000fca0000000018 */
[----:B------:R-:W-:Y:S02]  /*6b60*/  F2FP.SATFINITE.E4M3.F32.PACK_AB_MERGE_C R25, RZ, R24, RZ ;  /* 0x00000018ff19723e */ /* 0x000fe400048070ff */
[----:B------:R-:W-:-:S03]  /*6b70*/  PRMT R24, RZ, 0x7610, R24 ;  /* 0x00007610ff187816 */ /* 0x000fc60000000018 */
[----:B------:R4:W-:Y:S01]  /*6b80*/  @!P0 STG.E.U8 desc[UR24][R22.64], R25 ;  /* 0x0000001916008986 */ /* 0x0009e2000c101118 */
[----:B------:R-:W-:Y:S05]  /*6b90*/  @P1 BRA `(.L_x_48) ;  /* 0x0000000000041947 */ /* 0x000fea0003800000 */
[----:B------:R0:W5:Y:S02]  /*6ba0*/  LDG.E.U8 R24, desc[UR24][R18.64+0x1] ;  /* 0x0000011812187981 */ /* 0x000164000c1e1100 */
.L_x_48:
[----:B------:R-:W-:Y:S05]  /*6bb0*/  BSYNC B1 ;  /* 0x0000000000017941 */ /* 0x000fea0003800000 */
.L_x_47:
[----:B-----5:R-:W-:Y:S01]  /*6bc0*/  LOP3.LUT R24, R24, 0xff, RZ, 0xc0, !PT ;  /* 0x000000ff18187812 */ /* 0x020fe200078ec0ff */
[----:B------:R-:W-:Y:S01]  /*6bd0*/  BSSY B1, `(.L_x_49) ;  /* 0x000000c000017945 */ /* 0x000fe20003800000 */
[----:B------:R-:W-:Y:S02]  /*6be0*/  ISETP.GE.AND P0, PT, R26, 0x9, PT ;  /* 0x000000091a00780c */ /* 0x000fe40003f06270 */
[----:B------:R-:W-:Y:S02]  /*6bf0*/  F2FP.F16.E4M3.UNPACK_B R24, R24 ;  /* 0x00000018ff18723e */ /* 0x000fe400020006ff */
[----:B------:R-:W-:-:S03]  /*6c00*/  ISETP.LT.OR P2, PT, R6, 0x1, !P0 ;  /* 0x000000010600780c */ /* 0x000fc60004741670 */
[----:B----4-:R-:W-:Y:S01]  /*6c10*/  HADD2.F32 R25, -RZ, R24.H0_H0 ;  /* 0x20000018ff197230 */ /* 0x010fe20000004100 */
[----:B------:R-:W-:-:S04]  /*6c20*/  PRMT R24, RZ, 0x7610, R24 ;  /* 0x00007610ff187816 */ /* 0x000fc80000000018 */
[----:B------:R-:W-:-:S04]  /*6c30*/  FMUL R25, R25, R10 ;  /* 0x0000000a19197220 */ /* 0x000fc80000400000 */
[----:B------:R-:W-:-:S05]  /*6c40*/  FFMA R25, R196, R11, R25 ;  /* 0x0000000bc4197223 */ /* 0x000fca0000000019 */
[----:B------:R-:W-:-:S05]  /*6c50*/  F2FP.SATFINITE.E4M3.F32.PACK_AB_MERGE_C R25, RZ, R25, RZ ;  /* 0x00000019ff19723e */ /* 0x000fca00048070ff */
[----:B------:R4:W-:Y:S01]  /*6c60*/  @!P1 STG.E.U8 desc[UR24][R22.64+0x1], R25 ;  /* 0x0000011916009986 */ /* 0x0009e2000c101118 */
[----:B------:R-:W-:Y:S05]  /*6c70*/  @P2 BRA `(.L_x_50) ;  /* 0x0000000000042947 */ /* 0x000fea0003800000 */
[----:B------:R0:W5:Y:S02]  /*6c80*/  LDG.E.U8 R24, desc[UR24][R4.64+0x8] ;  /* 0x0000081804187981 */ /* 0x000164000c1e1100 */
.L_x_50:
[----:B------:R-:W-:Y:S05]  /*6c90*/  BSYNC B1 ;  /* 0x0000000000017941 */ /* 0x000fea0003800000 */
.L_x_49:
[----:B-----5:R-:W-:Y:S01]  /*6ca0*/  LOP3.LUT R24, R24, 0xff, RZ, 0xc0, !PT ;  /* 0x000000ff18187812 */ /* 0x020fe200078ec0ff */
[----:B------:R-:W-:Y:S01]  /*6cb0*/  BSSY B1, `(.L_x_51) ;  /* 0x000000c000017945 */ /* 0x000fe20003800000 */
[----:B------:R-:W-:Y:S02]  /*6cc0*/  ISETP.GE.AND P1, PT, R26, 0xa, PT ;  /* 0x0000000a1a00780c */ /* 0x000fe40003f26270 */
[----:B------:R-:W-:Y:S02]  /*6cd0*/  F2FP.F16.E4M3.UNPACK_B R24, R24 ;  /* 0x00000018ff18723e */ /* 0x000fe400020006ff */
[----:B------:R-:W-:-:S03]  /*6ce0*/  ISETP.LT.OR P4, PT, R6, 0x1, !P1 ;  /* 0x000000010600780c */ /* 0x000fc60004f81670 */
[----:B----4-:R-:W-:-:S05]  /*6cf0*/  HADD2.F32 R25, -RZ, R24.H0_H0 ;  /* 0x20000018ff197230 */ /* 0x010fca0000004100 */
[----:B------:R-:W-:-:S04]  /*6d00*/  FMUL R24, R25, R10 ;  /* 0x0000000a19187220 */ /* 0x000fc80000400000 */
[----:B------:R-:W-:-:S05]  /*6d10*/  FFMA R24, R195, R11, R24 ;  /* 0x0000000bc3187223 */ /* 0x000fca0000000018 */
[----:B------:R-:W-:Y:S02]  /*6d20*/  F2FP.SATFINITE.E4M3.F32.PACK_AB_MERGE_C R25, RZ, R24, RZ ;  /* 0x00000018ff19723e */ /* 0x000fe400048070ff */
[----:B------:R-:W-:-:S03]  /*6d30*/  PRMT R24, RZ, 0x7610, R24 ;  /* 0x00007610ff187816 */ /* 0x000fc60000000018 */
[----:B------:R4:W-:Y:S01]  /*6d40*/  @!P2 STG.E.U8 desc[UR24][R20.64+0x8], R25 ;  /* 0x000008191400a986 */ /* 0x0009e2000c101118 */
[----:B------:R-:W-:Y:S05]  /*6d50*/  @P4 BRA `(.L_x_52) ;  /* 0x0000000000044947 */ /* 0x000fea0003800000 */
[----:B------:R0:W5:Y:S02]  /*6d60*/  LDG.E.U8 R24, desc[UR24][R4.64+0x9] ;  /* 0x0000091804187981 */ /* 0x000164000c1e1100 */
.L_x_52:
[----:B------:R-:W-:Y:S05]  /*6d70*/  BSYNC B1 ;  /* 0x0000000000017941 */ /* 0x000fea0003800000 */
.L_x_51:
[----:B-----5:R-:W-:Y:S01]  /*6d80*/  LOP3.LUT R24, R24, 0xff, RZ, 0xc0, !PT ;  /* 0x000000ff18187812 */ /* 0x020fe200078ec0ff */
[----:B------:R-:W-:Y:S01]  /*6d90*/  BSSY B1, `(.L_x_53) ;  /* 0x000000b000017945 */ /* 0x000fe20003800000 */
[----:B------:R-:W-:Y:S02]  /*6da0*/  ISETP.LT.OR P0, PT, R6, 0x9, !P0 ;  /* 0x000000090600780c */ /* 0x000fe40004701670 */
[----:B------:R-:W-:-:S05]  /*6db0*/  F2FP.F16.E4M3.UNPACK_B R24, R24 ;  /* 0x00000018ff18723e */ /* 0x000fca00020006ff */
        /* <DEDUP_REMOVED lines=8> */
.L_x_54:
[----:B------:R-:W-:Y:S05]  /*6e40*/  BSYNC B1 ;  /* 0x0000000000017941 */ /* 0x000fea0003800000 */
.L_x_53:
[----:B-----5:R-:W-:Y:S01]  /*6e50*/  LOP3.LUT R24, R24, 0xff, RZ, 0xc0, !PT ;  /* 0x000000ff18187812 */ /* 0x020fe200078ec0ff */
[----:B------:R-:W-:Y:S01]  /*6e60*/  BSSY B1, `(.L_x_55) ;  /* 0x000000b000017945 */ /* 0x000fe20003800000 */
[----:B------:R-:W-:Y:S02]  /*6e70*/  ISETP.LT.OR P1, PT, R6, 0x9, !P1 ;  /* 0x000000090600780c */ /* 0x000fe40004f21670 */
[----:B------:R-:W-:-:S05]  /*6e80*/  F2FP.F16.E4M3.UNPACK_B R24, R24 ;  /* 0x00000018ff18723e */ /* 0x000fca00020006ff */
        /* <DEDUP_REMOVED lines=8> */
.L_x_56:
[----:B------:R-:W-:Y:S05]  /*6f10*/  BSYNC B1 ;  /* 0x0000000000017941 */ /* 0x000fea0003800000 */
.L_x_55:
        /* <DEDUP_REMOVED lines=13> */
.L_x_58:
[----:B------:R-:W-:Y:S05]  /*6ff0*/  BSYNC B1 ;  /* 0x0000000000017941 */ /* 0x000fea0003800000 */
.L_x_57:
        /* <DEDUP_REMOVED lines=13> */
.L_x_60:
[----:B------:R-:W-:Y:S05]  /*70d0*/  BSYNC B1 ;  /* 0x0000000000017941 */ /* 0x000fea0003800000 */
.L_x_59:
        /* <DEDUP_REMOVED lines=12> */
.L_x_62:
[----:B------:R-:W-:Y:S05]  /*71a0*/  BSYNC B1 ;  /* 0x0000000000017941 */ /* 0x000fea0003800000 */
.L_x_61:
        /* <DEDUP_REMOVED lines=12> */
.L_x_64:
[----:B------:R-:W-:Y:S05]  /*7270*/  BSYNC B1 ;  /* 0x0000000000017941 */ /* 0x000fea0003800000 */
.L_x_63:
        /* <DEDUP_REMOVED lines=13> */
.L_x_66:
[----:B------:R-:W-:Y:S05]  /*7350*/  BSYNC B1 ;  /* 0x0000000000017941 */ /* 0x000fea0003800000 */
.L_x_65:
        /* <DEDUP_REMOVED lines=13> */
.L_x_68:
[----:B------:R-:W-:Y:S05]  /*7430*/  BSYNC B1 ;  /* 0x0000000000017941 */ /* 0x000fea0003800000 */
.L_x_67:
        /* <DEDUP_REMOVED lines=12> */
.L_x_70:
[----:B------:R-:W-:Y:S05]  /*7500*/  BSYNC B1 ;  /* 0x0000000000017941 */ /* 0x000fea0003800000 */
.L_x_69:
        /* <DEDUP_REMOVED lines=12> */
.L_x_72:
[----:B------:R-:W-:Y:S05]  /*75d0*/  BSYNC B1 ;  /* 0x0000000000017941 */ /* 0x000fea0003800000 */
.L_x_71:
        /* <DEDUP_REMOVED lines=13> */
.L_x_74:
[----:B------:R-:W-:Y:S05]  /*76b0*/  BSYNC B1 ;  /* 0x0000000000017941 */ /* 0x000fea0003800000 */
.L_x_73:
        /* <DEDUP_REMOVED lines=13> */
.L_x_76:
[----:B------:R-:W-:Y:S05]  /*7790*/  BSYNC B1 ;  /* 0x0000000000017941 */ /* 0x000fea0003800000 */
.L_x_75:
        /* <DEDUP_REMOVED lines=12> */
.L_x_78:
[----:B------:R-:W-:Y:S05]  /*7860*/  BSYNC B1 ;  /* 0x0000000000017941 */ /* 0x000fea0003800000 */
.L_x_77:
        /* <DEDUP_REMOVED lines=12> */
.L_x_80:
[----:B------:R-:W-:Y:S05]  /*7930*/  BSYNC B1 ;  /* 0x0000000000017941 */ /* 0x000fea0003800000 */
.L_x_79:
        /* <DEDUP_REMOVED lines=13> */
.L_x_82:
[----:B------:R-:W-:Y:S05]  /*7a10*/  BSYNC B1 ;  /* 0x0000000000017941 */ /* 0x000fea0003800000 */
.L_x_81:
        /* <DEDUP_REMOVED lines=13> */
.L_x_84:
[----:B------:R-:W-:Y:S05]  /*7af0*/  BSYNC B1 ;  /* 0x0000000000017941 */ /* 0x000fea0003800000 */
.L_x_83:
        /* <DEDUP_REMOVED lines=12> */
.L_x_86:
[----:B------:R-:W-:Y:S05]  /*7bc0*/  BSYNC B1 ;  /* 0x0000000000017941 */ /* 0x000fea0003800000 */
.L_x_85:
        /* <DEDUP_REMOVED lines=12> */
.L_x_88:
[----:B------:R-:W-:Y:S05]  /*7c90*/  BSYNC B1 ;  /* 0x0000000000017941 */ /* 0x000fea0003800000 */
.L_x_87:
        /* <DEDUP_REMOVED lines=13> */
.L_x_90:
[----:B------:R-:W-:Y:S05]  /*7d70*/  BSYNC B1 ;  /* 0x0000000000017941 */ /* 0x000fea0003800000 */
.L_x_89:
        /* <DEDUP_REMOVED lines=13> */
.L_x_92:
[----:B------:R-:W-:Y:S05]  /*7e50*/  BSYNC B1 ;  /* 0x0000000000017941 */ /* 0x000fea0003800000 */
.L_x_91:
        /* <DEDUP_REMOVED lines=12> */
.L_x_94:
[----:B------:R-:W-:Y:S05]  /*7f20*/  BSYNC B1 ;  /* 0x0000000000017941 */ /* 0x000fea0003800000 */
.L_x_93:
        /* <DEDUP_REMOVED lines=12> */
.L_x_96:
[----:B------:R-:W-:Y:S05]  /*7ff0*/  BSYNC B1 ;  /* 0x0000000000017941 */ /* 0x000fea0003800000 */
.L_x_95:
        /* <DEDUP_REMOVED lines=13> */
.L_x_98:
[----:B------:R-:W-:Y:S05]  /*80d0*/  BSYNC B1 ;  /* 0x0000000000017941 */ /* 0x000fea0003800000 */
.L_x_97:
        /* <DEDUP_REMOVED lines=13> */
.L_x_100:
[----:B------:R-:W-:Y:S05]  /*81b0*/  BSYNC B1 ;  /* 0x0000000000017941 */ /* 0x000fea0003800000 */
.L_x_99:
        /* <DEDUP_REMOVED lines=12> */
.L_x_102:
[----:B------:R-:W-:Y:S05]  /*8280*/  BSYNC B1 ;  /* 0x0000000000017941 */ /* 0x000fea0003800000 */
.L_x_101:
        /* <DEDUP_REMOVED lines=12> */
.L_x_104:
[----:B------:R-:W-:Y:S05]  /*8350*/  BSYNC B1 ;  /* 0x0000000000017941 */ /* 0x000fea0003800000 */
.L_x_103:
        /* <DEDUP_REMOVED lines=13> */
.L_x_106:
[----:B------:R-:W-:Y:S05]  /*8430*/  BSYNC B1 ;  /* 0x0000000000017941 */ /* 0x000fea0003800000 */
.L_x_105:
        /* <DEDUP_REMOVED lines=13> */
.L_x_108:
[----:B------:R-:W-:Y:S05]  /*8510*/  BSYNC B1 ;  /* 0x0000000000017941 */ /* 0x000fea0003800000 */
.L_x_107:
        /* <DEDUP_REMOVED lines=12> */
.L_x_110:
[----:B------:R-:W-:Y:S05]  /*85e0*/  BSYNC B1 ;  /* 0x0000000000017941 */ /* 0x000fea0003800000 */
.L_x_109:
        /* <DEDUP_REMOVED lines=12> */
.L_x_112:
[----:B------:R-:W-:Y:S05]  /*86b0*/  BSYNC B1 ;  /* 0x0000000000017941 */ /* 0x000fea0003800000 */
.L_x_111:
        /* <DEDUP_REMOVED lines=13> */
.L_x_114:
[----:B------:R-:W-:Y:S05]  /*8790*/  BSYNC B1 ;  /* 0x0000000000017941 */ /* 0x000fea0003800000 */
.L_x_113:
        /* <DEDUP_REMOVED lines=13> */
.L_x_116:
[----:B------:R-:W-:Y:S05]  /*8870*/  BSYNC B1 ;  /* 0x0000000000017941 */ /* 0x000fea0003800000 */
.L_x_115:
        /* <DEDUP_REMOVED lines=12> */
.L_x_118:
[----:B------:R-:W-:Y:S05]  /*8940*/  BSYNC B1 ;  /* 0x0000000000017941 */ /* 0x000fea0003800000 */
.L_x_117:
        /* <DEDUP_REMOVED lines=12> */
.L_x_120:
[----:B------:R-:W-:Y:S05]  /*8a10*/  BSYNC B1 ;  /* 0x0000000000017941 */ /* 0x000fea0003800000 */
.L_x_119:
        /* <DEDUP_REMOVED lines=13> */
.L_x_122:
[----:B------:R-:W-:Y:S05]  /*8af0*/  BSYNC B1 ;  /* 0x0000000000017941 */ /* 0x000fea0003800000 */
.L_x_121:
        /* <DEDUP_REMOVED lines=13> */
.L_x_124:
[----:B------:R-:W-:Y:S05]  /*8bd0*/  BSYNC B1 ;  /* 0x0000000000017941 */ /* 0x000fea0003800000 */
.L_x_123:
        /* <DEDUP_REMOVED lines=12> */
.L_x_126:
[----:B------:R-:W-:Y:S05]  /*8ca0*/  BSYNC B1 ;  /* 0x0000000000017941 */ /* 0x000fea0003800000 */
.L_x_125:
        /* <DEDUP_REMOVED lines=12> */
.L_x_128:
[----:B------:R-:W-:Y:S05]  /*8d70*/  BSYNC B1 ;  /* 0x0000000000017941 */ /* 0x000fea0003800000 */
.L_x_127:
        /* <DEDUP_REMOVED lines=13> */
.L_x_130:
[----:B------:R-:W-:Y:S05]  /*8e50*/  BSYNC B1 ;  /* 0x0000000000017941 */ /* 0x000fea0003800000 */
.L_x_129:
        /* <DEDUP_REMOVED lines=13> */
.L_x_132:
[----:B------:R-:W-:Y:S05]  /*8f30*/  BSYNC B1 ;  /* 0x0000000000017941 */ /* 0x000fea0003800000 */
.L_x_131:
        /* <DEDUP_REMOVED lines=12> */
.L_x_134:
[----:B------:R-:W-:Y:S05]  /*9000*/  BSYNC B1 ;  /* 0x0000000000017941 */ /* 0x000fea0003800000 */
.L_x_133:
        /* <DEDUP_REMOVED lines=12> */
.L_x_136:
[----:B------:R-:W-:Y:S05]  /*90d0*/  BSYNC B1 ;  /* 0x0000000000017941 */ /* 0x000fea0003800000 */
.L_x_135:
        /* <DEDUP_REMOVED lines=13> */
.L_x_138:
[----:B------:R-:W-:Y:S05]  /*91b0*/  BSYNC B1 ;  /* 0x0000000000017941 */ /* 0x000fea0003800000 */
.L_x_137:
        /* <DEDUP_REMOVED lines=13> */
.L_x_140:
[----:B------:R-:W-:Y:S05]  /*9290*/  BSYNC B1 ;  /* 0x0000000000017941 */ /* 0x000fea0003800000 */
.L_x_139:
        /* <DEDUP_REMOVED lines=12> */
.L_x_142:
[----:B------:R-:W-:Y:S05]  /*9360*/  BSYNC B1 ;  /* 0x0000000000017941 */ /* 0x000fea0003800000 */
.L_x_141:
        /* <DEDUP_REMOVED lines=12> */
.L_x_144:
[----:B------:R-:W-:Y:S05]  /*9430*/  BSYNC B1 ;  /* 0x0000000000017941 */ /* 0x000fea0003800000 */
.L_x_143:
        /* <DEDUP_REMOVED lines=13> */
.L_x_146:
[----:B------:R-:W-:Y:S05]  /*9510*/  BSYNC B1 ;  /* 0x0000000000017941 */ /* 0x000fea0003800000 */
.L_x_145:
        /* <DEDUP_REMOVED lines=13> */
.L_x_148:
[----:B------:R-:W-:Y:S05]  /*95f0*/  BSYNC B1 ;  /* 0x0000000000017941 */ /* 0x000fea0003800000 */
.L_x_147:
        /* <DEDUP_REMOVED lines=12> */
.L_x_150:
[----:B------:R-:W-:Y:S05]  /*96c0*/  BSYNC B1 ;  /* 0x0000000000017941 */ /* 0x000fea0003800000 */
.L_x_149:
        /* <DEDUP_REMOVED lines=12> */
.L_x_152:
[----:B------:R-:W-:Y:S05]  /*9790*/  BSYNC B1 ;  /* 0x0000000000017941 */ /* 0x000fea0003800000 */
.L_x_151:
        /* <DEDUP_REMOVED lines=13> */
.L_x_154:
[----:B------:R-:W-:Y:S05]  /*9870*/  BSYNC B1 ;  /* 0x0000000000017941 */ /* 0x000fea0003800000 */
.L_x_153:
        /* <DEDUP_REMOVED lines=13> */
.L_x_156:
[----:B------:R-:W-:Y:S05]  /*9950*/  BSYNC B1 ;  /* 0x0000000000017941 */ /* 0x000fea0003800000 */
.L_x_155:
        /* <DEDUP_REMOVED lines=12> */
.L_x_158:
[----:B------:R-:W-:Y:S05]  /*9a20*/  BSYNC B1 ;  /* 0x0000000000017941 */ /* 0x000fea0003800000 */
.L_x_157:
        /* <DEDUP_REMOVED lines=12> */
.L_x_160:
[----:B------:R-:W-:Y:S05]  /*9af0*/  BSYNC B1 ;  /* 0x0000000000017941 */ /* 0x000fea0003800000 */
.L_x_159:
        /* <DEDUP_REMOVED lines=13> */
.L_x_162:
[----:B------:R-:W-:Y:S05]  /*9bd0*/  BSYNC B1 ;  /* 0x0000000000017941 */ /* 0x000fea0003800000 */
.L_x_161:
        /* <DEDUP_REMOVED lines=13> */
.L_x_164:
[----:B------:R-:W-:Y:S05]  /*9cb0*/  BSYNC B1 ;  /* 0x0000000000017941 */ /* 0x000fea0003800000 */
.L_x_163:
        /* <DEDUP_REMOVED lines=12> */
.L_x_166:
[----:B------:R-:W-:Y:S05]  /*9d80*/  BSYNC B1 ;  /* 0x0000000000017941 */ /* 0x000fea0003800000 */
.L_x_165:
        /* <DEDUP_REMOVED lines=12> */
.L_x_168:
[----:B------:R-:W-:Y:S05]  /*9e50*/  BSYNC B1 ;  /* 0x0000000000017941 */ /* 0x000fea0003800000 */
.L_x_167:
        /* <DEDUP_REMOVED lines=13> */
.L_x_170:
[----:B------:R-:W-:Y:S05]  /*9f30*/  BSYNC B1 ;  /* 0x0000000000017941 */ /* 0x000fea0003800000 */
.L_x_169:
        /* <DEDUP_REMOVED lines=13> */
.L_x_172:
[----:B------:R-:W-:Y:S05]  /*a010*/  BSYNC B1 ;  /* 0x0000000000017941 */ /* 0x000fea0003800000 */
.L_x_171:
        /* <DEDUP_REMOVED lines=12> */
.L_x_174:
[----:B------:R-:W-:Y:S05]  /*a0e0*/  BSYNC B1 ;  /* 0x0000000000017941 */ /* 0x000fea0003800000 */
.L_x_173:
        /* <DEDUP_REMOVED lines=12> */
.L_x_176:
[----:B------:R-:W-:Y:S05]  /*a1b0*/  BSYNC B1 ;  /* 0x0000000000017941 */ /* 0x000fea0003800000 */
.L_x_175:
        /* <DEDUP_REMOVED lines=13> */
.L_x_178:
[----:B------:R-:W-:Y:S05]  /*a290*/  BSYNC B1 ;  /* 0x0000000000017941 */ /* 0x000fea0003800000 */
.L_x_177:
        /* <DEDUP_REMOVED lines=13> */
.L_x_180:
[----:B------:R-:W-:Y:S05]  /*a370*/  BSYNC B1 ;  /* 0x0000000000017941 */ /* 0x000fea0003800000 */
.L_x_179:
        /* <DEDUP_REMOVED lines=12> */
.L_x_182:
[----:B------:R-:W-:Y:S05]  /*a440*/  BSYNC B1 ;  /* 0x0000000000017941 */ /* 0x000fea0003800000 */
.L_x_181:
        /* <DEDUP_REMOVED lines=12> */
.L_x_184:
[----:B------:R-:W-:Y:S05]  /*a510*/  BSYNC B1 ;  /* 0x0000000000017941 */ /* 0x000fea0003800000 */
.L_x_183:
        /* <DEDUP_REMOVED lines=13> */
.L_x_186:
[----:B------:R-:W-:Y:S05]  /*a5f0*/  BSYNC B1 ;  /* 0x0000000000017941 */ /* 0x000fea0003800000 */
.L_x_185:
        /* <DEDUP_REMOVED lines=13> */
.L_x_188:
[----:B------:R-:W-:Y:S05]  /*a6d0*/  BSYNC B1 ;  /* 0x0000000000017941 */ /* 0x000fea0003800000 */
.L_x_187:
        /* <DEDUP_REMOVED lines=12> */
.L_x_190:
[----:B------:R-:W-:Y:S05]  /*a7a0*/  BSYNC B1 ;  /* 0x0000000000017941 */ /* 0x000fea0003800000 */
.L_x_189:
        /* <DEDUP_REMOVED lines=12> */
.L_x_192:
[----:B------:R-:W-:Y:S05]  /*a870*/  BSYNC B1 ;  /* 0x0000000000017941 */ /* 0x000fea0003800000 */
.L_x_191:
        /* <DEDUP_REMOVED lines=13> */
.L_x_194:
[----:B------:R-:W-:Y:S05]  /*a950*/  BSYNC B1 ;  /* 0x0000000000017941 */ /* 0x000fea0003800000 */
.L_x_193:
        /* <DEDUP_REMOVED lines=13> */
.L_x_196:
[----:B------:R-:W-:Y:S05]  /*aa30*/  BSYNC B1 ;  /* 0x0000000000017941 */ /* 0x000fea0003800000 */
.L_x_195:
        /* <DEDUP_REMOVED lines=12> */
.L_x_198:
[----:B------:R-:W-:Y:S05]  /*ab00*/  BSYNC B1 ;  /* 0x0000000000017941 */ /* 0x000fea0003800000 */
.L_x_197:
        /* <DEDUP_REMOVED lines=12> */
.L_x_200:
[----:B------:R-:W-:Y:S05]  /*abd0*/  BSYNC B1 ;  /* 0x0000000000017941 */ /* 0x000fea0003800000 */
.L_x_199:
        /* <DEDUP_REMOVED lines=13> */
.L_x_202:
[----:B------:R-:W-:Y:S05]  /*acb0*/  BSYNC B1 ;  /* 0x0000000000017941 */ /* 0x000fea0003800000 */
.L_x_201:
        /* <DEDUP_REMOVED lines=13> */
.L_x_204:
[----:B------:R-:W-:Y:S05]  /*ad90*/  BSYNC B1 ;  /* 0x0000000000017941 */ /* 0x000fea0003800000 */
.L_x_203:
        /* <DEDUP_REMOVED lines=12> */
.L_x_206:
[----:B------:R-:W-:Y:S05]  /*ae60*/  BSYNC B1 ;  /* 0x0000000000017941 */ /* 0x000fea0003800000 */
.L_x_205:
        /* <DEDUP_REMOVED lines=12> */
.L_x_208:
[----:B------:R-:W-:Y:S05]  /*af30*/  BSYNC B1 ;  /* 0x0000000000017941 */ /* 0x000fea0003800000 */
.L_x_207:
        /* <DEDUP_REMOVED lines=13> */
.L_x_210:
[----:B------:R-:W-:Y:S05]  /*b010*/  BSYNC B1 ;  /* 0x0000000000017941 */ /* 0x000fea0003800000 */
.L_x_209:
        /* <DEDUP_REMOVED lines=13> */
.L_x_212:
[----:B------:R-:W-:Y:S05]  /*b0f0*/  BSYNC B1 ;  /* 0x0000000000017941 */ /* 0x000fea0003800000 */
.L_x_211:
[----:B-----5:R-:W-:Y:S01]  /*b100*/  LOP3.LUT R24, R24, 0xff, RZ, 0xc0, !PT ;  /* 0x000000ff18187812 */ /* 0x020fe200078ec0ff */
[----:B------:R-:W-:Y:S01]  /*b110*/  BSSY B1, `(.L_x_213) ;  /* 0x000000b000017945 */ /* 0x000fe20003800000 */
[----:B------:R-:W-:Y:S02]  /*b120*/  ISETP.LT.OR P0, PT, R6, 0x9, !P0 ;  /* 0x000000090600780c */ /* 0x000fe40004701670 */
[----:B------:R-:W-:Y:S02]  /*b130*/  F2FP.F16.E4M3.UNPACK_B R24, R24 ;  /* 0x00000018ff18723e */ /* 0x000fe400020006ff */
[----:B0-2---:R-:W-:-:S03]  /*b140*/  PRMT R4, RZ, 0x7610, R4 ;  /* 0x00007610ff047816 */ /* 0x005fc60000000004 */
[----:B------:R-:W-:-:S05]  /*b150*/  HADD2.F32 R5, -RZ, R24.H0_H0 ;  /* 0x20000018ff057230 */ /* 0x000fca0000004100 */
[----:B------:R-:W-:-:S04]  /*b160*/  FMUL R5, R5, R10 ;  /* 0x0000000a05057220 */ /* 0x000fc80000400000 */
[----:B------:R-:W-:-:S05]  /*b170*/  FFMA R5, R114, R11, R5 ;  /* 0x0000000b72057223 */ /* 0x000fca0000000005 */
[----:B------:R-:W-:-:S05]  /*b180*/  F2FP.SATFINITE.E4M3.F32.PACK_AB_MERGE_C R5, RZ, R5, RZ ;  /* 0x00000005ff05723e */ /* 0x000fca00048070ff */
[----:B------:R0:W-:Y:S01]  /*b190*/  @!P4 STG.E.U8 desc[UR24][R20.64+0xa9], R5 ;  /* 0x0000a9051400c986 */ /* 0x0001e2000c101118 */
[----:B------:R-:W-:Y:S05]  /*b1a0*/  @P0 BRA `(.L_x_214) ;  /* 0x0000000000040947 */ /* 0x000fea0003800000 */
[----:B------:R2:W5:Y:S02]  /*b1b0*/  LDG.E.U8 R4, desc[UR24][R18.64+0xa8] ;  /* 0x0000a81812047981 */ /* 0x000564000c1e1100 */
.L_x_214:
[----:B------:R-:W-:Y:S05]  /*b1c0*/  BSYNC B1 ;  /* 0x0000000000017941 */ /* 0x000fea0003800000 */
.L_x_213:
[----:B-----5:R-:W-:Y:S01]  /*b1d0*/  LOP3.LUT R4, R4, 0xff, RZ, 0xc0, !PT ;  /* 0x000000ff04047812 */ /* 0x020fe200078ec0ff */
[----:B------:R-:W-:Y:S01]  /*b1e0*/  BSSY B1, `(.L_x_215) ;  /* 0x000000b000017945 */ /* 0x000fe20003800000 */
[----:B------:R-:W-:Y:S02]  /*b1f0*/  ISETP.LT.OR P1, PT, R6, 0x9, !P1 ;  /* 0x000000090600780c */ /* 0x000fe40004f21670 */
[----:B------:R-:W-:-:S05]  /*b200*/  F2FP.F16.E4M3.UNPACK_B R4, R4 ;  /* 0x00000004ff04723e */ /* 0x000fca00020006ff */
[----:B0-----:R-:W-:-:S05]  /*b210*/  HADD2.F32 R5, -RZ, R4.H0_H0 ;  /* 0x20000004ff057230 */ /* 0x001fca0000004100 */
[----:B------:R-:W-:-:S04]  /*b220*/  FMUL R4, R5, R10 ;  /* 0x0000000a05047220 */ /* 0x000fc80000400000 */
[----:B------:R-:W-:-:S05]  /*b230*/  FFMA R4, R113, R11, R4 ;  /* 0x0000000b71047223 */ /* 0x000fca0000000004 */
[----:B------:R-:W-:Y:S02]  /*b240*/  F2FP.SATFINITE.E4M3.F32.PACK_AB_MERGE_C R5, RZ, R4, RZ ;  /* 0x00000004ff05723e */ /* 0x000fe400048070ff */
[----:B------:R-:W-:-:S03]  /*b250*/  PRMT R4, RZ, 0x7610, R4 ;  /* 0x00007610ff047816 */ /* 0x000fc60000000004 */
[----:B------:R0:W-:Y:S01]  /*b260*/  @!P0 STG.E.U8 desc[UR24][R22.64+0xa8], R5 ;  /* 0x0000a80516008986 */ /* 0x0001e2000c101118 */
[----:B------:R-:W-:Y:S05]  /*b270*/  @P1 BRA `(.L_x_216) ;  /* 0x0000000000041947 */ /* 0x000fea0003800000 */
[----:B------:R0:W5:Y:S02]  /*b280*/  LDG.E.U8 R4, desc[UR24][R18.64+0xa9] ;  /* 0x0000a91812047981 */ /* 0x000164000c1e1100 */
.L_x_216:
[----:B------:R-:W-:Y:S05]  /*b290*/  BSYNC B1 ;  /* 0x0000000000017941 */ /* 0x000fea0003800000 */
.L_x_215:
[----:B------:R-:W-:Y:S05]  /*b2a0*/  @P1 BRA `(.L_x_217) ;  /* 0x0000001800501947 */ /* 0x000fea0003800000 */
[----:B-----5:R-:W-:-:S04]  /*b2b0*/  LOP3.LUT R4, R4, 0xff, RZ, 0xc0, !PT ;  /* 0x000000ff04047812 */ /* 0x020fc800078ec0ff */
[----:B------:R-:W-:-:S05]  /*b2c0*/  F2FP.F16.E4M3.UNPACK_B R4, R4 ;  /* 0x00000004ff04723e */ /* 0x000fca00020006ff */
[----:B0-----:R-:W-:-:S05]  /*b2d0*/  HADD2.F32 R5, -RZ, R4.H0_H0 ;  /* 0x20000004ff057230 */ /* 0x001fca0000004100 */
[----:B------:R-:W-:-:S04]  /*b2e0*/  FMUL R5, R5, R10 ;  /* 0x0000000a05057220 */ /* 0x000fc80000400000 */
[----:B------:R-:W-:-:S05]  /*b2f0*/  FFMA R5, R112, R11, R5 ;  /* 0x0000000b70057223 */ /* 0x000fca0000000005 */
[----:B------:R-:W-:-:S05]  /*b300*/  F2FP.SATFINITE.E4M3.F32.PACK_AB_MERGE_C R5, RZ, R5, RZ ;  /* 0x00000005ff05723e */ /* 0x000fca00048070ff */
[----:B------:R0:W-:Y:S01]  /*b310*/  STG.E.U8 desc[UR24][R22.64+0xa9], R5 ;  /* 0x0000a90516007986 */ /* 0x0001e2000c101118 */
[----:B------:R-:W-:Y:S05]  /*b320*/  BRA `(.L_x_217) ;  /* 0x0000001800307947 */ /* 0x000fea0003800000 */
.L_x_40:
[----:B------:R-:W-:Y:S01]  /*b330*/  ISETP.GE.AND P0, PT, R26, 0x2, PT ;  /* 0x000000021a00780c */ /* 0x000fe20003f06270 */
[-C--:B--2---:R-:W-:Y:S01]  /*b340*/  FMUL R198, R198, R11.reuse ;  /* 0x0000000bc6c67220 */ /* 0x084fe20000400000 */
[----:B------:R-:W-:Y:S01]  /*b350*/  ISETP.GE.AND P1, PT, R26, 0x1, PT ;  /* 0x000000011a00780c */ /* 0x000fe20003f26270 */
[-C--:B------:R-:W-:Y:S01]  /*b360*/  FMUL R199, R199, R11.reuse ;  /* 0x0000000bc7c77220 */ /* 0x080fe20000400000 */
[----:B------:R-:W-:Y:S01]  /*b370*/  ISETP.LT.OR P4, PT, R6, 0x1, !P0 ;  /* 0x000000010600780c */ /* 0x000fe20004781670 */
[-C--:B------:R-:W-:Y:S01]  /*b380*/  FMUL R196, R196, R11.reuse ;  /* 0x0000000bc4c47220 */ /* 0x080fe20000400000 */
[----:B------:R-:W-:Y:S01]  /*b390*/  ISETP.LT.OR P2, PT, R6, 0x1, !P1 ;  /* 0x000000010600780c */ /* 0x000fe20004f41670 */
[-C--:B------:R-:W-:Y:S01]  /*b3a0*/  FMUL R197, R197, R11.reuse ;  /* 0x0000000bc5c57220 */ /* 0x080fe20000400000 */
[----:B------:R-:W-:Y:S01]  /*b3b0*/  F2FP.SATFINITE.E4M3.F32.PACK_AB_MERGE_C R5, RZ, R198, RZ ;  /* 0x000000c6ff05723e */ /* 0x000fe200048070ff */
[----:B------:R-:W-:Y:S01]  /*b3c0*/  FMUL R195, R195, R11 ;  /* 0x0000000bc3c37220 */ /* 0x000fe20000400000 */
[----:B------:R-:W-:Y:S01]  /*b3d0*/  F2FP.SATFINITE.E4M3.F32.PACK_AB_MERGE_C R199, RZ, R199, RZ ;  /* 0x000000c7ffc7723e */ /* 0x000fe200048070ff */
[-C--:B------:R-:W-:Y:S01]  /*b3e0*/  FMUL R194, R194, R11.reuse ;  /* 0x0000000bc2c27220 */ /* 0x080fe20000400000 */
[C---:B------:R-:W-:Y:S01]  /*b3f0*/  ISETP.LT.OR P0, PT, R6.reuse, 0x9, !P0 ;  /* 0x000000090600780c */ /* 0x040fe20004701670 */
[-C--:B------:R-:W-:Y:S01]  /*b400*/  FMUL R193, R193, R11.reuse ;  /* 0x0000000bc1c17220 */ /* 0x080fe20000400000 */
[----:B------:R-:W-:Y:S01]  /*b410*/  ISETP.LT.OR P1, PT, R6, 0x9, !P1 ;  /* 0x000000090600780c */ /* 0x000fe20004f21670 */
[----:B------:R-:W-:Y:S01]  /*b420*/  FMUL R192, R192, R11 ;  /* 0x0000000bc0c07220 */ /* 0x000fe20000400000 */
[----:B------:R-:W-:Y:S01]  /*b430*/  F2FP.SATFINITE.E4M3.F32.PACK_AB_MERGE_C R197, RZ, R197, RZ ;  /* 0x000000c5ffc5723e */ /* 0x000fe200048070ff */
[----:B------:R0:W-:Y:S01]  /*b440*/  @!P4 STG.E.U8 desc[UR24][R20.64+0x1], R5 ;  /* 0x000001051400c986 */ /* 0x0001e2000c101118 */
[C---:B------:R-:W-:Y:S01]  /*b450*/  ISETP.GE.AND P4, PT, R26.reuse, 0x9, PT ;  /* 0x000000091a00780c */ /* 0x040fe20003f86270 */
[----:B------:R-:W-:Y:S01]  /*b460*/  FMUL R191, R191, R11 ;  /* 0x0000000bbfbf7220 */ /* 0x000fe20000400000 */
[----:B------:R-:W-:Y:S01]  /*b470*/  F2FP.SATFINITE.E4M3.F32.PACK_AB_MERGE_C R195, RZ, R195, RZ ;  /* 0x000000c3ffc3723e */ /* 0x000fe200048070ff */
[----:B------:R-:W-:Y:S01]  /*b480*/  @!P2 STG.E.U8 desc[UR24][R20.64], R199 ;  /* 0x000000c71400a986 */ /* 0x000fe2000c101118 */
[----:B------:R-:W-:Y:S01]  /*b490*/  ISETP.GE.AND P2, PT, R26, 0xa, PT ;  /* 0x0000000a1a00780c */ /* 0x000fe20003f46270 */
[-C--:B------:R-:W-:Y:S01]  /*b4a0*/  FMUL R190, R190, R11.reuse ;  /* 0x0000000bbebe7220 */ /* 0x080fe20000400000 */
[C---:B------:R-:W-:Y:S01]  /*b4b0*/  ISETP.LT.OR P5, PT, R6.reuse, 0x1, !P4 ;  /* 0x000000010600780c */ /* 0x040fe200067a1670 */
[-C--:B------:R-:W-:Y:S01]  /*b4c0*/  FMUL R189, R189, R11.reuse ;  /* 0x0000000bbdbd7220 */ /* 0x080fe20000400000 */
[C---:B------:R-:W-:Y:S01]  /*b4d0*/  ISETP.LT.OR P6, PT, R6.reuse, 0x1, !P2 ;  /* 0x000000010600780c */ /* 0x040fe200057c1670 */
[----:B------:R-:W-:Y:S01]  /*b4e0*/  @!P1 STG.E.U8 desc[UR24][R22.64], R197 ;  /* 0x000000c516009986 */ /* 0x000fe2000c101118 */
[----:B------:R-:W-:Y:S01]  /*b4f0*/  ISETP.LT.OR P4, PT, R6, 0x9, !P4 ;  /* 0x000000090600780c */ /* 0x000fe20006781670 */
[-C--:B------:R-:W-:Y:S01]  /*b500*/  FMUL R188, R188, R11.reuse ;  /* 0x0000000bbcbc7220 */ /* 0x080fe20000400000 */
[----:B0-----:R-:W-:Y:S01]  /*b510*/  F2FP.SATFINITE.E4M3.F32.PACK_AB_MERGE_C R5, RZ, R196, RZ ;  /* 0x000000c4ff05723e */ /* 0x001fe200048070ff */
[-C--:B------:R-:W-:Y:S01]  /*b520*/  FMUL R187, R187, R11.reuse ;  /* 0x0000000bbbbb7220 */ /* 0x080fe20000400000 */
[----:B------:R-:W-:Y:S01]  /*b530*/  F2FP.SATFINITE.E4M3.F32.PACK_AB_MERGE_C R19, RZ, R194, RZ ;  /* 0x000000c2ff13723e */ /* 0x000fe200048070ff */
[-C--:B------:R-:W-:Y:S01]  /*b540*/  FMUL R186, R186, R11.reuse ;  /* 0x0000000bbaba7220 */ /* 0x080fe20000400000 */
[----:B------:R-:W-:Y:S01]  /*b550*/  ISETP.LT.OR P2, PT, R6, 0x9, !P2 ;  /* 0x000000090600780c */ /* 0x000fe20005741670 */
[----:B------:R0:W-:Y:S01]  /*b560*/  @!P0 STG.E.U8 desc[UR24][R22.64+0x1], R5 ;  /* 0x0000010516008986 */ /* 0x0001e2000c101118 */
[C---:B------:R-:W-:Y:S01]  /*b570*/  ISETP.GE.AND P0, PT, R26.reuse, 0x11, PT ;  /* 0x000000111a00780c */ /* 0x040fe20003f06270 */
[-C--:B------:R-:W-:Y:S01]  /*b580*/  FMUL R185, R185, R11.reuse ;  /* 0x0000000bb9b97220 */ /* 0x080fe20000400000 */
[----:B------:R-:W-:Y:S01]  /*b590*/  ISETP.GE.AND P1, PT, R26, 0x12, PT ;  /* 0x000000121a00780c */ /* 0x000fe20003f26270 */
[----:B------:R-:W-:Y:S01]  /*b5a0*/  @!P5 STG.E.U8 desc[UR24][R20.64+0x8], R195 ;  /* 0x000008c31400d986 */ /* 0x000fe2000c101118 */
[----:B------:R-:W-:Y:S01]  /*b5b0*/  ISETP.LT.OR P5, PT, R6, 0x1, !P0 ;  /* 0x000000010600780c */ /* 0x000fe200047a1670 */
[----:B------:R-:W-:Y:S01]  /*b5c0*/  FMUL R184, R184, R11 ;  /* 0x0000000bb8b87220 */ /* 0x000fe20000400000 */
[----:B------:R-:W-:Y:S01]  /*b5d0*/  F2FP.SATFINITE.E4M3.F32.PACK_AB_MERGE_C R193, RZ, R193, RZ ;  /* 0x000000c1ffc1723e */ /* 0x000fe200048070ff */
[----:B------:R1:W-:Y:S01]  /*b5e0*/  @!P6 STG.E.U8 desc[UR24][R20.64+0x9], R19 ;  /* 0x000009131400e986 */ /* 0x0003e2000c101118 */
[----:B------:R-:W-:Y:S01]  /*b5f0*/  ISETP.LT.OR P6, PT, R6, 0x1, !P1 ;  /* 0x000000010600780c */ /* 0x000fe20004fc1670 */
[----:B------:R-:W-:Y:S01]  /*b600*/  FMUL R183, R183, R11 ;  /* 0x0000000bb7b77220 */ /* 0x000fe20000400000 */
[----:B------:R-:W-:Y:S01]  /*b610*/  F2FP.SATFINITE.E4M3.F32.PACK_AB_MERGE_C R191, RZ, R191, RZ ;  /* 0x000000bfffbf723e */ /* 0x000fe200048070ff */
[----:B------:R-:W-:Y:S01]  /*b620*/  @!P4 STG.E.U8 desc[UR24][R22.64+0x8], R193 ;  /* 0x000008c11600c986 */ /* 0x000fe2000c101118 */
[----:B0-----:R-:W-:Y:S01]  /*b630*/  F2FP.SATFINITE.E4M3.F32.PACK_AB_MERGE_C R5, RZ, R192, RZ ;  /* 0x000000c0ff05723e */ /* 0x001fe200048070ff */
[-C--:B------:R-:W-:Y:S01]  /*b640*/  FMUL R182, R182, R11.reuse ;  /* 0x0000000bb6b67220 */ /* 0x080fe20000400000 */
[----:B------:R-:W-:Y:S01]  /*b650*/  ISETP.GE.AND P4, PT, R26, 0x19, PT ;  /* 0x000000191a00780c */ /* 0x000fe20003f86270 */
[-C--:B------:R-:W-:Y:S01]  /*b660*/  FMUL R181, R181, R11.reuse ;  /* 0x0000000bb5b57220 */ /* 0x080fe20000400000 */
[C---:B------:R-:W-:Y:S01]  /*b670*/  ISETP.LT.OR P0, PT, R6.reuse, 0x9, !P0 ;  /* 0x000000090600780c */ /* 0x040fe20004701670 */
[----:B------:R0:W-:Y:S01]  /*b680*/  @!P2 STG.E.U8 desc[UR24][R22.64+0x9], R5 ;  /* 0x000009051600a986 */ /* 0x0001e2000c101118 */
[----:B------:R-:W-:Y:S01]  /*b690*/  ISETP.LT.OR P1, PT, R6, 0x9, !P1 ;  /* 0x000000090600780c */ /* 0x000fe20004f21670 */
[-C--:B------:R-:W-:Y:S01]  /*b6a0*/  FMUL R180, R180, R11.reuse ;  /* 0x0000000bb4b47220 */ /* 0x080fe20000400000 */
[----:B-1----:R-:W-:Y:S01]  /*b6b0*/  F2FP.SATFINITE.E4M3.F32.PACK_AB_MERGE_C R19, RZ, R190, RZ ;  /* 0x000000beff13723e */ /* 0x002fe200048070ff */
[----:B------:R-:W-:Y:S01]  /*b6c0*/  @!P5 STG.E.U8 desc[UR24][R20.64+0x10], R191 ;  /* 0x000010bf1400d986 */ /* 0x000fe2000c101118 */
[----:B------:R-:W-:Y:S01]  /*b6d0*/  ISETP.GE.AND P2, PT, R26, 0x1a, PT ;  /* 0x0000001a1a00780c */ /* 0x000fe20003f46270 */
[-C--:B------:R-:W-:Y:S01]  /*b6e0*/  FMUL R179, R179, R11.reuse ;  /* 0x0000000bb3b37220 */ /* 0x080fe20000400000 */
[C---:B------:R-:W-:Y:S01]  /*b6f0*/  ISETP.LT.OR P5, PT, R6.reuse, 0x1, !P4 ;  /* 0x000000010600780c */ /* 0x040fe200067a1670 */
[----:B------:R1:W-:Y:S01]  /*b700*/  @!P6 STG.E.U8 desc[UR24][R20.64+0x11], R19 ;  /* 0x000011131400e986 */ /* 0x0003e2000c101118 */
[----:B------:R-:W-:Y:S01]  /*b710*/  ISETP.LT.OR P6, PT, R6, 0x1, !P2 ;  /* 0x000000010600780c */ /* 0x000fe200057c1670 */
[----:B------:R-:W-:Y:S01]  /*b720*/  FMUL R178, R178, R11 ;  /* 0x0000000bb2b27220 */ /* 0x000fe20000400000 */
[----:B------:R-:W-:Y:S01]  /*b730*/  F2FP.SATFINITE.E4M3.F32.PACK_AB_MERGE_C R189, RZ, R189, RZ ;  /* 0x000000bdffbd723e */ /* 0x000fe200048070ff */
[-C--:B------:R-:W-:Y:S01]  /*b740*/  FMUL R177, R177, R11.reuse ;  /* 0x0000000bb1b17220 */ /* 0x080fe20000400000 */
[----:B0-----:R-:W-:Y:S01]  /*b750*/  F2FP.SATFINITE.E4M3.F32.PACK_AB_MERGE_C R5, RZ, R188, RZ ;  /* 0x000000bcff05723e */ /* 0x001fe200048070ff */
[----:B------:R-:W-:Y:S01]  /*b760*/  FMUL R176, R176, R11 ;  /* 0x0000000bb0b07220 */ /* 0x000fe20000400000 */
[----:B------:R-:W-:Y:S01]  /*b770*/  F2FP.SATFINITE.E4M3.F32.PACK_AB_MERGE_C R187, RZ, R187, RZ ;  /* 0x000000bbffbb723e */ /* 0x000fe200048070ff */
[----:B------:R-:W-:Y:S01]  /*b780*/  @!P0 STG.E.U8 desc[UR24][R22.64+0x10], R189 ;  /* 0x000010bd16008986 */ /* 0x000fe2000c101118 */
[----:B------:R-:W-:Y:S01]  /*b790*/  ISETP.GE.AND P0, PT, R26, 0x21, PT ;  /* 0x000000211a00780c */ /* 0x000fe20003f06270 */
[-C--:B------:R-:W-:Y:S01]  /*b7a0*/  FMUL R175, R175, R11.reuse ;  /* 0x0000000bafaf7220 */ /* 0x080fe20000400000 */
[----:B------:R-:W-:Y:S01]  /*b7b0*/  ISETP.LT.OR P4, PT, R6, 0x9, !P4 ;  /* 0x000000090600780c */ /* 0x000fe20006781670 */
[----:B------:R0:W-:Y:S01]  /*b7c0*/  @!P1 STG.E.U8 desc[UR24][R22.64+0x11], R5 ;  /* 0x0000110516009986 */ /* 0x0001e2000c101118 */
[----:B-1----:R-:W-:Y:S01]  /*b7d0*/  F2FP.SATFINITE.E4M3.F32.PACK_AB_MERGE_C R19, RZ, R186, RZ ;  /* 0x000000baff13723e */ /* 0x002fe200048070ff */
[-C--:B------:R-:W-:Y:S01]  /*b7e0*/  FMUL R174, R174, R11.reuse ;  /* 0x0000000baeae7220 */ /* 0x080fe20000400000 */
[----:B------:R-:W-:Y:S01]  /*b7f0*/  ISETP.LT.OR P2, PT, R6, 0x9, !P2 ;  /* 0x000000090600780c */ /* 0x000fe20005741670 */
        /* <DEDUP_REMOVED lines=155> */
[C---:B------:R-:W-:Y:S01]  /*c1b0*/  ISETP.LT.OR P4, PT, R6.reuse, 0x9, !P4 ;  /* 0x000000090600780c */ /* 0x040fe20006781670 */
        /* <DEDUP_REMOVED lines=17> */
[C---:B------:R-:W-:Y:S01]  /*c2d0*/  ISETP.LT.OR P0, PT, R6.reuse, 0x9, !P0 ;  /* 0x000000090600780c */ /* 0x040fe20004701670 */
[-C--:B------:R-:W-:Y:S01]  /*c2e0*/  FMUL R121, R121, R11.reuse ;  /* 0x0000000b79797220 */ /* 0x080fe20000400000 */
[----:B------:R-:W-:Y:S01]  /*c2f0*/  ISETP.LT.OR P5, PT, R6, 0x9, !P5 ;  /* 0x000000090600780c */ /* 0x000fe20006fa1670 */
[----:B------:R0:W-:Y:S01]  /*c300*/  @!P2 STG.E.U8 desc[UR24][R22.64+0x59], R5 ;  /* 0x000059051600a986 */ /* 0x0001e2000c101118 */
[----:B-1----:R-:W-:Y:S01]  /*c310*/  F2FP.SATFINITE.E4M3.F32.PACK_AB_MERGE_C R19, RZ, R150, RZ ;  /* 0x00000096ff13723e */ /* 0x002fe200048070ff */
[----:B------:R-:W-:Y:S01]  /*c320*/  FMUL R120, R120, R11 ;  /* 0x0000000b78787220 */ /* 0x000fe20000400000 */
[----:B------:R-:W-:Y:S01]  /*c330*/  F2FP.SATFINITE.E4M3.F32.PACK_AB_MERGE_C R149, RZ, R149, RZ ;  /* 0x00000095ff95723e */ /* 0x000fe200048070ff */
[----:B------:R-:W-:Y:S01]  /*c340*/  @!P1 STG.E.U8 desc[UR24][R20.64+0x60], R151 ;  /* 0x0000609714009986 */ /* 0x000fe2000c101118 */
[C---:B------:R-:W-:Y:S01]  /*c350*/  ISETP.GE.AND P1, PT, R26.reuse, 0x6a, PT ;  /* 0x0000006a1a00780c */ /* 0x040fe20003f26270 */
[----:B------:R-:W-:Y:S01]  /*c360*/  FMUL R119, R119, R11 ;  /* 0x0000000b77777220 */ /* 0x000fe20000400000 */
[----:B------:R-:W-:Y:S01]  /*c370*/  F2FP.SATFINITE.E4M3.F32.PACK_AB_MERGE_C R147, RZ, R147, RZ ;  /* 0x00000093ff93723e */ /* 0x000fe200048070ff */
[----:B------:R1:W-:Y:S01]  /*c380*/  @!P6 STG.E.U8 desc[UR24][R20.64+0x61], R19 ;  /* 0x000061131400e986 */ /* 0x0003e2000c101118 */
[----:B------:R-:W-:Y:S01]  /*c390*/  ISETP.GE.AND P6, PT, R26, 0x69, PT ;  /* 0x000000691a00780c */ /* 0x000fe20003fc6270 */
[-C--:B------:R-:W-:Y:S01]  /*c3a0*/  FMUL R118, R118, R11.reuse ;  /* 0x0000000b76767220 */ /* 0x080fe20000400000 */
[C---:B------:R-:W-:Y:S01]  /*c3b0*/  ISETP.LT.OR P4, PT, R6.reuse, 0x1, !P1 ;  /* 0x000000010600780c */ /* 0x040fe20004f81670 */
[----:B------:R-:W-:Y:S01]  /*c3c0*/  @!P0 STG.E.U8 desc[UR24][R22.64+0x60], R149 ;  /* 0x0000609516008986 */ /* 0x000fe2000c101118 */
[----:B------:R-:W-:Y:S01]  /*c3d0*/  ISETP.LT.OR P2, PT, R6, 0x1, !P6 ;  /* 0x000000010600780c */ /* 0x000fe20007741670 */
[-C--:B------:R-:W-:Y:S01]  /*c3e0*/  FMUL R117, R117, R11.reuse ;  /* 0x0000000b75757220 */ /* 0x080fe20000400000 */
[----:B0-----:R-:W-:Y:S01]  /*c3f0*/  F2FP.SATFINITE.E4M3.F32.PACK_AB_MERGE_C R5, RZ, R148, RZ ;  /* 0x00000094ff05723e */ /* 0x001fe200048070ff */
[-C--:B------:R-:W-:Y:S01]  /*c400*/  FMUL R116, R116, R11.reuse ;  /* 0x0000000b74747220 */ /* 0x080fe20000400000 */
[----:B------:R-:W-:Y:S01]  /*c410*/  ISETP.LT.OR P0, PT, R6, 0x9, !P6 ;  /* 0x000000090600780c */ /* 0x000fe20007701670 */
[-C--:B------:R-:W-:Y:S01]  /*c420*/  FMUL R114, R114, R11.reuse ;  /* 0x0000000b72727220 */ /* 0x080fe20000400000 */
[----:B------:R-:W-:Y:S01]  /*c430*/  ISETP.LT.OR P1, PT, R6, 0x9, !P1 ;  /* 0x000000090600780c */ /* 0x000fe20004f21670 */
[----:B------:R0:W-:Y:S01]  /*c440*/  @!P5 STG.E.U8 desc[UR24][R22.64+0x61], R5 ;  /* 0x000061051600d986 */ /* 0x0001e2000c101118 */
[----:B-1----:R-:W-:Y:S01]  /*c450*/  F2FP.SATFINITE.E4M3.F32.PACK_AB_MERGE_C R19, RZ, R146, RZ ;  /* 0x00000092ff13723e */ /* 0x002fe200048070ff */
[----:B------:R-:W-:Y:S01]  /*c460*/  FMUL R115, R115, R11 ;  /* 0x0000000b73737220 */ /* 0x000fe20000400000 */
[----:B------:R-:W-:Y:S01]  /*c470*/  F2FP.SATFINITE.E4M3.F32.PACK_AB_MERGE_C R145, RZ, R145, RZ ;  /* 0x00000091ff91723e */ /* 0x000fe200048070ff */
[----:B------:R-:W-:Y:S01]  /*c480*/  FMUL R113, R113, R11 ;  /* 0x0000000b71717220 */ /* 0x000fe20000400000 */
[----:B------:R-:W-:Y:S01]  /*c490*/  F2FP.SATFINITE.E4M3.F32.PACK_AB_MERGE_C R143, RZ, R143, RZ ;  /* 0x0000008fff8f723e */ /* 0x000fe200048070ff */
[----:B------:R-:W-:Y:S01]  /*c4a0*/  @!P2 STG.E.U8 desc[UR24][R20.64+0x68], R147 ;  /* 0x000068931400a986 */ /* 0x000fe2000c101118 */
[----:B------:R-:W-:Y:S01]  /*c4b0*/  ISETP.GE.AND P2, PT, R26, 0x72, PT ;  /* 0x000000721a00780c */ /* 0x000fe20003f46270 */
[----:B------:R-:W-:Y:S01]  /*c4c0*/  FMUL R112, R112, R11 ;  /* 0x0000000b70707220 */ /* 0x000fe20000400000 */
[----:B------:R-:W-:Y:S01]  /*c4d0*/  F2FP.SATFINITE.E4M3.F32.PACK_AB_MERGE_C R141, RZ, R141, RZ ;  /* 0x0000008dff8d723e */ /* 0x000fe200048070ff */
[----:B------:R1:W-:Y:S01]  /*c4e0*/  @!P4 STG.E.U8 desc[UR24][R20.64+0x69], R19 ;  /* 0x000069131400c986 */ /* 0x0003e2000c101118 */
[----:B------:R-:W-:-:S02]  /*c4f0*/  ISETP.GE.AND P4, PT, R26, 0x71, PT ;  /* 0x000000711a00780c */ /* 0x000fc40003f86270 */
[C---:B------:R-:W-:Y:S01]  /*c500*/  ISETP.LT.OR P6, PT, R6.reuse, 0x1, !P2 ;  /* 0x000000010600780c */ /* 0x040fe200057c1670 */
[----:B------:R-:W-:Y:S01]  /*c510*/  @!P0 STG.E.U8 desc[UR24][R22.64+0x68], R145 ;  /* 0x0000689116008986 */ /* 0x000fe2000c101118 */
[C---:B------:R-:W-:Y:S02]  /*c520*/  ISETP.LT.OR P5, PT, R6.reuse, 0x1, !P4 ;  /* 0x000000010600780c */ /* 0x040fe400067a1670 */
[----:B------:R-:W-:Y:S02]  /*c530*/  ISETP.LT.OR P4, PT, R6, 0x9, !P4 ;  /* 0x000000090600780c */ /* 0x000fe40006781670 */
[----:B0-----:R-:W-:Y:S02]  /*c540*/  F2FP.SATFINITE.E4M3.F32.PACK_AB_MERGE_C R5, RZ, R144, RZ ;  /* 0x00000090ff05723e */ /* 0x001fe400048070ff */
[C---:B------:R-:W-:Y:S02]  /*c550*/  ISETP.GE.AND P0, PT, R26.reuse, 0x7a, PT ;  /* 0x0000007a1a00780c */ /* 0x040fe40003f06270 */
[----:B-1----:R-:W-:Y:S01]  /*c560*/  F2FP.SATFINITE.E4M3.F32.PACK_AB_MERGE_C R19, RZ, R142, RZ ;  /* 0x0000008eff13723e */ /* 0x002fe200048070ff */
[----:B------:R0:W-:Y:S01]  /*c570*/  @!P1 STG.E.U8 desc[UR24][R22.64+0x69], R5 ;  /* 0x0000690516009986 */ /* 0x0001e2000c101118 */
[----:B------:R-:W-:-:S02]  /*c580*/  ISETP.GE.AND P1, PT, R26, 0x79, PT ;  /* 0x000000791a00780c */ /* 0x000fc40003f26270 */
[C---:B------:R-:W-:Y:S01]  /*c590*/  ISETP.LT.OR P2, PT, R6.reuse, 0x9, !P2 ;  /* 0x000000090600780c */ /* 0x040fe20005741670 */
[----:B------:R-:W-:Y:S01]  /*c5a0*/  @!P5 STG.E.U8 desc[UR24][R20.64+0x70], R143 ;  /* 0x0000708f1400d986 */ /* 0x000fe2000c101118 */
[C---:B------:R-:W-:Y:S02]  /*c5b0*/  ISETP.LT.OR P5, PT, R6.reuse, 0x1, !P0 ;  /* 0x000000010600780c */ /* 0x040fe400047a1670 */
[----:B------:R-:W-:Y:S01]  /*c5c0*/  F2FP.SATFINITE.E4M3.F32.PACK_AB_MERGE_C R139, RZ, R139, RZ ;  /* 0x0000008bff8b723e */ /* 0x000fe200048070ff */
[----:B------:R1:W-:Y:S01]  /*c5d0*/  @!P6 STG.E.U8 desc[UR24][R20.64+0x71], R19 ;  /* 0x000071131400e986 */ /* 0x0003e2000c101118 */
[----:B------:R-:W-:Y:S02]  /*c5e0*/  F2FP.SATFINITE.E4M3.F32.PACK_AB_MERGE_C R137, RZ, R137, RZ ;  /* 0x00000089ff89723e */ /* 0x000fe400048070ff */
[C---:B------:R-:W-:Y:S01]  /*c5f0*/  ISETP.LT.OR P0, PT, R6.reuse, 0x9, !P0 ;  /* 0x000000090600780c */ /* 0x040fe20004701670 */
[----:B------:R-:W-:Y:S01]  /*c600*/  @!P4 STG.E.U8 desc[UR24][R22.64+0x70], R141 ;  /* 0x0000708d1600c986 */ /* 0x000fe2000c101118 */
[----:B------:R-:W-:-:S02]  /*c610*/  ISETP.LT.OR P4, PT, R6, 0x1, !P1 ;  /* 0x000000010600780c */ /* 0x000fc40004f81670 */
[----:B------:R-:W-:Y:S02]  /*c620*/  ISETP.LT.OR P1, PT, R6, 0x9, !P1 ;  /* 0x000000090600780c */ /* 0x000fe40004f21670 */
[----:B0-----:R-:W-:Y:S02]  /*c630*/  F2FP.SATFINITE.E4M3.F32.PACK_AB_MERGE_C R5, RZ, R140, RZ ;  /* 0x0000008cff05723e */ /* 0x001fe400048070ff */
[----:B------:R-:W-:Y:S02]  /*c640*/  F2FP.SATFINITE.E4M3.F32.PACK_AB_MERGE_C R25, RZ, R136, RZ ;  /* 0x00000088ff19723e */ /* 0x000fe400048070ff */
[----:B-1----:R-:W-:Y:S01]  /*c650*/  F2FP.SATFINITE.E4M3.F32.PACK_AB_MERGE_C R19, RZ, R138, RZ ;  /* 0x0000008aff13723e */ /* 0x002fe200048070ff */
[----:B------:R0:W-:Y:S01]  /*c660*/  @!P2 STG.E.U8 desc[UR24][R22.64+0x71], R5 ;  /* 0x000071051600a986 */ /* 0x0001e2000c101118 */
[----:B------:R-:W-:Y:S02]  /*c670*/  ISETP.GE.AND P2, PT, R26, 0x81, PT ;  /* 0x000000811a00780c */ /* 0x000fe40003f46270 */
[----:B------:R-:W-:Y:S01]  /*c680*/  F2FP.SATFINITE.E4M3.F32.PACK_AB_MERGE_C R135, RZ, R135, RZ ;  /* 0x00000087ff87723e */ /* 0x000fe200048070ff */
[----:B------:R-:W-:Y:S01]  /*c690*/  @!P4 STG.E.U8 desc[UR24][R20.64+0x78], R139 ;  /* 0x0000788b1400c986 */ /* 0x000fe2000c101118 */
[----:B------:R-:W-:-:S02]  /*c6a0*/  ISETP.LT.OR P4, PT, R6, 0x1, !P2 ;  /* 0x000000010600780c */ /* 0x000fc40005781670 */
[----:B------:R-:W-:Y:S01]  /*c6b0*/  ISETP.LT.OR P2, PT, R6, 0x9, !P2 ;  /* 0x000000090600780c */ /* 0x000fe20005741670 */
[----:B------:R1:W-:Y:S01]  /*c6c0*/  @!P5 STG.E.U8 desc[UR24][R20.64+0x79], R19 ;  /* 0x000079131400d986 */ /* 0x0003e2000c101118 */
[----:B------:R-:W-:Y:S02]  /*c6d0*/  F2FP.SATFINITE.E4M3.F32.PACK_AB_MERGE_C R133, RZ, R133, RZ ;  /* 0x00000085ff85723e */ /* 0x000fe400048070ff */
[----:B------:R-:W-:Y:S01]  /*c6e0*/  F2FP.SATFINITE.E4M3.F32.PACK_AB_MERGE_C R131, RZ, R131, RZ ;  /* 0x00000083ff83723e */ /* 0x000fe200048070ff */
[----:B------:R-:W-:Y:S01]  /*c6f0*/  @!P1 STG.E.U8 desc[UR24][R22.64+0x78], R137 ;  /* 0x0000788916009986 */ /* 0x000fe2000c101118 */
[----:B------:R-:W-:Y:S02]  /*c700*/  ISETP.GE.AND P1, PT, R26, 0x82, PT ;  /* 0x000000821a00780c */ /* 0x000fe40003f26270 */
[----:B0-----:R-:W-:Y:S01]  /*c710*/  F2FP.SATFINITE.E4M3.F32.PACK_AB_MERGE_C R5, RZ, R134, RZ ;  /* 0x00000086ff05723e */ /* 0x001fe200048070ff */
[----:B------:R0:W-:Y:S01]  /*c720*/  @!P0 STG.E.U8 desc[UR24][R22.64+0x79], R25 ;  /* 0x0000791916008986 */ /* 0x0001e2000c101118 */
[----:B------:R-:W-:-:S02]  /*c730*/  ISETP.LT.OR P5, PT, R6, 0x1, !P1 ;  /* 0x000000010600780c */ /* 0x000fc40004fa1670 */
[----:B------:R-:W-:Y:S01]  /*c740*/  ISETP.LT.OR P1, PT, R6, 0x9, !P1 ;  /* 0x000000090600780c */ /* 0x000fe20004f21670 */
[----:B------:R-:W-:Y:S01]  /*c750*/  @!P4 STG.E.U8 desc[UR24][R20.64+0x80], R135 ;  /* 0x000080871400c986 */ /* 0x000fe2000c101118 */
[C---:B------:R-:W-:Y:S02]  /*c760*/  ISETP.GE.AND P4, PT, R26.reuse, 0x8a, PT ;  /* 0x0000008a1a00780c */ /* 0x040fe40003f86270 */
[----:B------:R-:W-:Y:S02]  /*c770*/  ISETP.GE.AND P0, PT, R26, 0x89, PT ;  /* 0x000000891a00780c */ /* 0x000fe40003f06270 */
[----:B-1----:R-:W-:Y:S02]  /*c780*/  F2FP.SATFINITE.E4M3.F32.PACK_AB_MERGE_C R19, RZ, R132, RZ ;  /* 0x00000084ff13723e */ /* 0x002fe400048070ff */
[C---:B------:R-:W-:Y:S02]  /*c790*/  ISETP.LT.OR P6, PT, R6.reuse, 0x1, !P0 ;  /* 0x000000010600780c */ /* 0x040fe400047c1670 */
[C---:B------:R-:W-:Y:S01]  /*c7a0*/  ISETP.LT.OR P0, PT, R6.reuse, 0x9, !P0 ;  /* 0x000000090600780c */ /* 0x040fe20004701670 */
[----:B------:R1:W-:Y:S01]  /*c7b0*/  @!P5 STG.E.U8 desc[UR24][R20.64+0x81], R5 ;  /* 0x000081051400d986 */ /* 0x0003e2000c101118 */
[----:B------:R-:W-:-:S02]  /*c7c0*/  ISETP.LT.OR P5, PT, R6, 0x9, !P4 ;  /* 0x000000090600780c */ /* 0x000fc400067a1670 */
[----:B------:R-:W-:Y:S01]  /*c7d0*/  F2FP.SATFINITE.E4M3.F32.PACK_AB_MERGE_C R129, RZ, R129, RZ ;  /* 0x00000081ff81723e */ /* 0x000fe200048070ff */
[----:B------:R-:W-:Y:S01]  /*c7e0*/  @!P2 STG.E.U8 desc[UR24][R22.64+0x80], R133 ;  /* 0x000080851600a986 */ /* 0x000fe2000c101118 */
[----:B------:R-:W-:Y:S02]  /*c7f0*/  ISETP.LT.OR P2, PT, R6, 0x1, !P4 ;  /* 0x000000010600780c */ /* 0x000fe40006741670 */
[C---:B------:R-:W-:Y:S01]  /*c800*/  ISETP.GE.AND P4, PT, R26.reuse, 0x92, PT ;  /* 0x000000921a00780c */ /* 0x040fe20003f86270 */
[----:B------:R2:W-:Y:S01]  /*c810*/  @!P1 STG.E.U8 desc[UR24][R22.64+0x81], R19 ;  /* 0x0000811316009986 */ /* 0x0005e2000c101118 */
[----:B------:R-:W-:Y:S02]  /*c820*/  ISETP.GE.AND P1, PT, R26, 0x91, PT ;  /* 0x000000911a00780c */ /* 0x000fe40003f26270 */
[----:B0-----:R-:W-:Y:S01]  /*c830*/  F2FP.SATFINITE.E4M3.F32.PACK_AB_MERGE_C R25, RZ, R126, RZ ;  /* 0x0000007eff19723e */ /* 0x001fe200048070ff */
[----:B------:R-:W-:Y:S01]  /*c840*/  @!P6 STG.E.U8 desc[UR24][R20.64+0x88], R131 ;  /* 0x000088831400e986 */ /* 0x000fe2000c101118 */
[----:B-1----:R-:W-:-:S02]  /*c850*/  F2FP.SATFINITE.E4M3.F32.PACK_AB_MERGE_C R5, RZ, R130, RZ ;  /* 0x00000082ff05723e */ /* 0x002fc400048070ff */
[C---:B------:R-:W-:Y:S02]  /*c860*/  ISETP.LT.OR P6, PT, R6.reuse, 0x1, !P1 ;  /* 0x000000010600780c */ /* 0x040fe40004fc1670 */
[----:B------:R-:W-:Y:S01]  /*c870*/  F2FP.SATFINITE.E4M3.F32.PACK_AB_MERGE_C R127, RZ, R127, RZ ;  /* 0x0000007fff7f723e */ /* 0x000fe200048070ff */
[----:B------:R0:W-:Y:S01]  /*c880*/  @!P2 STG.E.U8 desc[UR24][R20.64+0x89], R5 ;  /* 0x000089051400a986 */ /* 0x0001e2000c101118 */
[C---:B------:R-:W-:Y:S02]  /*c890*/  ISETP.LT.OR P2, PT, R6.reuse, 0x1, !P4 ;  /* 0x000000010600780c */ /* 0x040fe40006741670 */
[----:B--2---:R-:W-:Y:S01]  /*c8a0*/  F2FP.SATFINITE.E4M3.F32.PACK_AB_MERGE_C R19, RZ, R128, RZ ;  /* 0x00000080ff13723e */ /* 0x004fe200048070ff */
[----:B------:R-:W-:Y:S01]  /*c8b0*/  @!P0 STG.E.U8 desc[UR24][R22.64+0x88], R129 ;  /* 0x0000888116008986 */ /* 0x000fe2000c101118 */
[----:B------:R-:W-:Y:S02]  /*c8c0*/  ISETP.LT.OR P1, PT, R6, 0x9, !P1 ;  /* 0x000000090600780c */ /* 0x000fe40004f21670 */
[----:B------:R-:W-:Y:S01]  /*c8d0*/  ISETP.GE.AND P0, PT, R26, 0x99, PT ;  /* 0x000000991a00780c */ /* 0x000fe20003f06270 */
[----:B------:R1:W-:Y:S01]  /*c8e0*/  @!P5 STG.E.U8 desc[UR24][R22.64+0x89], R19 ;  /* 0x000089131600d986 */ /* 0x0003e2000c101118 */
[----:B------:R-:W-:-:S02]  /*c8f0*/  ISETP.LT.OR P5, PT, R6, 0x9, !P4 ;  /* 0x000000090600780c */ /* 0x000fc400067a1670 */
[----:B------:R-:W-:Y:S01]  /*c900*/  ISETP.GE.AND P4, PT, R26, 0x9a, PT ;  /* 0x0000009a1a00780c */ /* 0x000fe20003f86270 */
[----:B------:R-:W-:Y:S01]  /*c910*/  @!P6 STG.E.U8 desc[UR24][R20.64+0x90], R127 ;  /* 0x0000907f1400e986 */ /* 0x000fe2000c101118 */
[C---:B------:R-:W-:Y:S02]  /*c920*/  ISETP.LT.OR P6, PT, R6.reuse, 0x1, !P0 ;  /* 0x000000010600780c */ /* 0x040fe400047c1670 */
[----:B------:R-:W-:Y:S01]  /*c930*/  F2FP.SATFINITE.E4M3.F32.PACK_AB_MERGE_C R125, RZ, R125, RZ ;  /* 0x0000007dff7d723e */ /* 0x000fe200048070ff */
[----:B------:R-:W-:Y:S01]  /*c940*/  @!P2 STG.E.U8 desc[UR24][R20.64+0x91], R25 ;  /* 0x000091191400a986 */ /* 0x000fe2000c101118 */
[----:B------:R-:W-:Y:S02]  /*c950*/  ISETP.LT.OR P2, PT, R6, 0x1, !P4 ;  /* 0x000000010600780c */ /* 0x000fe40006741670 */
[----:B0-----:R-:W-:Y:S01]  /*c960*/  F2FP.SATFINITE.E4M3.F32.PACK_AB_MERGE_C R5, RZ, R124, RZ ;  /* 0x0000007cff05723e */ /* 0x001fe200048070ff */
[----:B------:R-:W-:Y:S01]  /*c970*/  @!P1 STG.E.U8 desc[UR24][R22.64+0x90], R125 ;  /* 0x0000907d16009986 */ /* 0x000fe2000c101118 */
[----:B-1----:R-:W-:-:S02]  /*c980*/  F2FP.SATFINITE.E4M3.F32.PACK_AB_MERGE_C R19, RZ, R122, RZ ;  /* 0x0000007aff13723e */ /* 0x002fc400048070ff */
[----:B------:R-:W-:Y:S01]  /*c990*/  F2FP.SATFINITE.E4M3.F32.PACK_AB_MERGE_C R123, RZ, R123, RZ ;  /* 0x0000007bff7b723e */ /* 0x000fe200048070ff */
[----:B------:R0:W-:Y:S01]  /*c9a0*/  @!P5 STG.E.U8 desc[UR24][R22.64+0x91], R5 ;  /* 0x000091051600d986 */ /* 0x0001e2000c101118 */
[C---:B------:R-:W-:Y:S02]  /*c9b0*/  ISETP.LT.OR P0, PT, R6.reuse, 0x9, !P0 ;  /* 0x000000090600780c */ /* 0x040fe40004701670 */
[----:B------:R-:W-:Y:S01]  /*c9c0*/  ISETP.LT.OR P1, PT, R6, 0x9, !P4 ;  /* 0x000000090600780c */ /* 0x000fe20006721670 */
[----:B------:R-:W-:Y:S01]  /*c9d0*/  @!P6 STG.E.U8 desc[UR24][R20.64+0x98], R123 ;  /* 0x0000987b1400e986 */ /* 0x000fe2000c101118 */
[C---:B------:R-:W-:Y:S02]  /*c9e0*/  ISETP.GE.AND P4, PT, R26.reuse, 0xa2, PT ;  /* 0x000000a21a00780c */ /* 0x040fe40003f86270 */
[----:B------:R-:W-:Y:S01]  /*c9f0*/  F2FP.SATFINITE.E4M3.F32.PACK_AB_MERGE_C R121, RZ, R121, RZ ;  /* 0x00000079ff79723e */ /* 0x000fe200048070ff */
[----:B------:R1:W-:Y:S01]  /*ca00*/  @!P2 STG.E.U8 desc[UR24][R20.64+0x99], R19 ;  /* 0x000099131400a986 */ /* 0x0003e2000c101118 */
[----:B------:R-:W-:-:S02]  /*ca10*/  ISETP.GE.AND P2, PT, R26, 0xa1, PT ;  /* 0x000000a11a00780c */ /* 0x000fc40003f46270 */
[C---:B------:R-:W-:Y:S02]  /*ca20*/  ISETP.LT.OR P6, PT, R6.reuse, 0x1, !P4 ;  /* 0x000000010600780c */ /* 0x040fe400067c1670 */
[C---:B------:R-:W-:Y:S01]  /*ca30*/  ISETP.LT.OR P5, PT, R6.reuse, 0x1, !P2 ;  /* 0x000000010600780c */ /* 0x040fe200057a1670 */
[----:B------:R-:W-:Y:S01]  /*ca40*/  @!P0 STG.E.U8 desc[UR24][R22.64+0x98], R121 ;  /* 0x0000987916008986 */ /* 0x000fe2000c101118 */
[----:B0-----:R-:W-:Y:S02]  /*ca50*/  F2FP.SATFINITE.E4M3.F32.PACK_AB_MERGE_C R5, RZ, R120, RZ ;  /* 0x00000078ff05723e */ /* 0x001fe400048070ff */
[----:B------:R-:W-:Y:S02]  /*ca60*/  F2FP.SATFINITE.E4M3.F32.PACK_AB_MERGE_C R119, RZ, R119, RZ ;  /* 0x00000077ff77723e */ /* 0x000fe400048070ff */
[----:B------:R-:W-:Y:S01]  /*ca70*/  ISETP.LT.OR P0, PT, R6, 0x9, !P2 ;  /* 0x000000090600780c */ /* 0x000fe20005701670 */
[----:B------:R0:W-:Y:S01]  /*ca80*/  @!P1 STG.E.U8 desc[UR24][R22.64+0x99], R5 ;  /* 0x0000990516009986 */ /* 0x0001e2000c101118 */
[----:B-1----:R-:W-:-:S02]  /*ca90*/  F2FP.SATFINITE.E4M3.F32.PACK_AB_MERGE_C R19, RZ, R118, RZ ;  /* 0x00000076ff13723e */ /* 0x002fc400048070ff */
[C---:B------:R-:W-:Y:S02]  /*caa0*/  ISETP.GE.AND P1, PT, R26.reuse, 0xaa, PT ;  /* 0x000000aa1a00780c */ /* 0x040fe40003f26270 */
[----:B------:R-:W-:Y:S01]  /*cab0*/  ISETP.GE.AND P2, PT, R26, 0xa9, PT ;  /* 0x000000a91a00780c */ /* 0x000fe20003f46270 */
[----:B------:R-:W-:Y:S01]  /*cac0*/  @!P5 STG.E.U8 desc[UR24][R20.64+0xa0], R119 ;  /* 0x0000a0771400d986 */ /* 0x000fe2000c101118 */
[C---:B------:R-:W-:Y:S02]  /*cad0*/  ISETP.LT.OR P4, PT, R6.reuse, 0x9, !P4 ;  /* 0x000000090600780c */ /* 0x040fe40006781670 */
[C---:B------:R-:W-:Y:S01]  /*cae0*/  ISETP.LT.OR P5, PT, R6.reuse, 0x1, !P2 ;  /* 0x000000010600780c */ /* 0x040fe200057a1670 */
[----:B------:R1:W-:Y:S01]  /*caf0*/  @!P6 STG.E.U8 desc[UR24][R20.64+0xa1], R19 ;  /* 0x0000a1131400e986 */ /* 0x0003e2000c101118 */
[C---:B------:R-:W-:Y:S02]  /*cb00*/  ISETP.LT.OR P6, PT, R6.reuse, 0x1, !P1 ;  /* 0x000000010600780c */ /* 0x040fe40004fc1670 */
[----:B------:R-:W-:-:S02]  /*cb10*/  ISETP.LT.OR P2, PT, R6, 0x9, !P2 ;  /* 0x000000090600780c */ /* 0x000fc40005741670 */
[----:B------:R-:W-:Y:S02]  /*cb20*/  ISETP.LT.OR P1, PT, R6, 0x9, !P1 ;  /* 0x000000090600780c */ /* 0x000fe40004f21670 */
[----:B------:R-:W-:Y:S02]  /*cb30*/  F2FP.SATFINITE.E4M3.F32.PACK_AB_MERGE_C R117, RZ, R117, RZ ;  /* 0x00000075ff75723e */ /* 0x000fe400048070ff */
[----:B0-----:R-:W-:Y:S02]  /*cb40*/  F2FP.SATFINITE.E4M3.F32.PACK_AB_MERGE_C R5, RZ, R116, RZ ;  /* 0x00000074ff05723e */ /* 0x001fe400048070ff */
[----:B------:R-:W-:Y:S01]  /*cb50*/  F2FP.SATFINITE.E4M3.F32.PACK_AB_MERGE_C R115, RZ, R115, RZ ;  /* 0x00000073ff73723e */ /* 0x000fe200048070ff */
[----:B------:R0:W-:Y:S01]  /*cb60*/  @!P0 STG.E.U8 desc[UR24][R22.64+0xa0], R117 ;  /* 0x0000a07516008986 */ /* 0x0001e2000c101118 */
[----:B-1----:R-:W-:Y:S02]  /*cb70*/  F2FP.SATFINITE.E4M3.F32.PACK_AB_MERGE_C R19, RZ, R114, RZ ;  /* 0x00000072ff13723e */ /* 0x002fe400048070ff */
[----:B------:R-:W-:Y:S01]  /*cb80*/  F2FP.SATFINITE.E4M3.F32.PACK_AB_MERGE_C R113, RZ, R113, RZ ;  /* 0x00000071ff71723e */ /* 0x000fe200048070ff */
[----:B------:R0:W-:Y:S01]  /*cb90*/  @!P4 STG.E.U8 desc[UR24][R22.64+0xa1], R5 ;  /* 0x0000a1051600c986 */ /* 0x0001e2000c101118 */
[----:B------:R-:W-:-:S03]  /*cba0*/  F2FP.SATFINITE.E4M3.F32.PACK_AB_MERGE_C R25, RZ, R112, RZ ;  /* 0x00000070ff19723e */ /* 0x000fc600048070ff */
[----:B------:R0:W-:Y:S04]  /*cbb0*/  @!P6 STG.E.U8 desc[UR24][R20.64+0xa9], R19 ;  /* 0x0000a9131400e986 */ /* 0x0001e8000c101118 */
[----:B------:R0:W-:Y:S04]  /*cbc0*/  @!P5 STG.E.U8 desc[UR24][R20.64+0xa8], R115 ;  /* 0x0000a8731400d986 */ /* 0x0001e8000c101118 */
[----:B------:R0:W-:Y:S04]  /*cbd0*/  @!P2 STG.E.U8 desc[UR24][R22.64+0xa8], R113 ;  /* 0x0000a8711600a986 */ /* 0x0001e8000c101118 */
[----:B------:R0:W-:Y:S02]  /*cbe0*/  @!P1 STG.E.U8 desc[UR24][R22.64+0xa9], R25 ;  /* 0x0000a91916009986 */ /* 0x0001e4000c101118 */
.L_x_217:
[----:B------:R-:W-:Y:S05]  /*cbf0*/  BSYNC B0 ;  /* 0x0000000000007941 */ /* 0x000fea0003800000 */
.L_x_39:
[C---:B------:R-:W-:Y:S01]  /*cc00*/  LEA R2, P0, R8.reuse, R2, 0x1 ;  /* 0x0000000208027211 */ /* 0x040fe200078008ff */
[----:B------:R-:W-:Y:S01]  /*cc10*/  ULDC.64 UR14, c[0x0][0x650] ;  /* 0x00019400000e7ab9 */ /* 0x000fe20000000a00 */
[----:B-----5:R-:W-:Y:S01]  /*cc20*/  IMAD.U32 R4, RZ, RZ, UR13 ;  /* 0x0000000dff047e24 */ /* 0x020fe2000f8e00ff */
[----:B0-23--:R-:W-:Y:S01]  /*cc30*/  PRMT R18, RZ, 0x7610, R18 ;  /* 0x00007610ff127816 */ /* 0x00dfe20000000012 */
[----:B------:R-:W-:Y:S01]  /*cc40*/  IMAD.MOV.U32 R6, RZ, RZ, -0x1 ;  /* 0xffffffffff067424 */ /* 0x000fe200078e00ff */
[----:B------:R-:W-:Y:S01]  /*cc50*/  LEA.HI.X R3, R8, R3, R0, 0x1, P0 ;  /* 0x0000000308037211 */ /* 0x000fe200000f0c00 */
[----:B------:R0:W-:Y:S01]  /*cc60*/  SYNCS.ARRIVE.TRANS64.A1T0 RZ, [R4+UR9], RZ ;  /* 0x000000ff04ff79a7 */ /* 0x0001e20008100009 */
[----:B------:R-:W-:Y:S01]  /*cc70*/  ISETP.GE.U32.AND P0, PT, R2, UR14, PT ;  /* 0x0000000e02007c0c */ /* 0x000fe2000bf06070 */
[----:B------:R-:W-:-:S03]  /*cc80*/  IMAD.MOV.U32 R5, RZ, RZ, -0x1 ;  /* 0xffffffffff057424 */ /* 0x000fc600078e00ff */
[----:B------:R-:W-:Y:S01]  /*cc90*/  ISETP.GE.U32.AND.EX P0, PT, R3, UR15, PT, P0 ;  /* 0x0000000f03007c0c */ /* 0x000fe2000bf06100 */
[----:B0-----:R-:W-:-:S12]  /*cca0*/  IMAD.MOV.U32 R4, RZ, RZ, -0x1 ;  /* 0xffffffffff047424 */ /* 0x001fd800078e00ff */
[----:B------:R-:W-:Y:S05]  /*ccb0*/  @P0 BRA `(.L_x_218) ;  /* 0x0000000400600947 */ /* 0x000fea0003800000 */
[----:B------:R-:W0:Y:S01]  /*ccc0*/  S2R R28, SR_CTAID.X ;  /* 0x00000000001c7919 */ /* 0x000e220000002500 */
[----:B------:R-:W2:Y:S01]  /*ccd0*/  LDC.64 R22, c[0x0][0x628] ;  /* 0x00018a00ff167b82 */ /* 0x000ea20000000a00 */
[----:B------:R-:W-:Y:S01]  /*cce0*/  ULDC UR5, c[0x0][0x150] ;  /* 0x0000540000057ab9 */ /* 0x000fe20000000800 */
[----:B-1--4-:R-:W-:Y:S01]  /*ccf0*/  IMAD.MOV.U32 R20, RZ, RZ, R2 ;  /* 0x000000ffff147224 */ /* 0x012fe200078e0002 */
[----:B------:R-:W1:Y:S01]  /*cd00*/  S2R R30, SR_CTAID.Y ;  /* 0x00000000001e7919 */ /* 0x000e620000002600 */
[----:B------:R-:W-:-:S04]  /*cd10*/  IMAD.MOV.U32 R21, RZ, RZ, R3 ;  /* 0x000000ffff157224 */ /* 0x000fc800078e0003 */
[----:B------:R-:W3:Y:S08]  /*cd20*/  LDC R31, c[0x0][0x144] ;  /* 0x00005100ff1f7b82 */ /* 0x000ef00000000800 */
[----:B------:R-:W4:Y:S08]  /*cd30*/  LDC R6, c[0x0][0x630] ;  /* 0x00018c00ff067b82 */ /* 0x000f300000000800 */
[----:B------:R-:W1:Y:S01]  /*cd40*/  LDC.64 R26, c[0x0][0x620] ;  /* 0x00018800ff1a7b82 */ /* 0x000e620000000a00 */
[----:B--2---:R-:W-:-:S04]  /*cd50*/  ISETP.NE.U32.AND P0, PT, R22, RZ, PT ;  /* 0x000000ff1600720c */ /* 0x004fc80003f05070 */
[----:B------:R-:W-:Y:S02]  /*cd60*/  ISETP.NE.AND.EX P0, PT, R23, RZ, PT, P0 ;  /* 0x000000ff1700720c */ /* 0x000fe40003f05300 */
[----:B0-----:R-:W-:-:S05]  /*cd70*/  I2FP.F32.U32 R4, R28 ;  /* 0x0000001c00047245 */ /* 0x001fca0000201000 */
[----:B------:R-:W-:-:S04]  /*cd80*/  FMUL R4, R4, UR5 ;  /* 0x0000000504047c20 */ /* 0x000fc80008400000 */
[----:B------:R0:W2:Y:S02]  /*cd90*/  F2I.U32.TRUNC.NTZ R29, R4 ;  /* 0x00000004001d7305 */ /* 0x0000a4000020f000 */
[----:B---34-:R-:W-:Y:S05]  /*cda0*/  @!P0 BRA `(.L_x_219) ;  /* 0x0000000000288947 */ /* 0x018fea0003800000 */
[----:B------:R-:W3:Y:S02]  /*cdb0*/  LDC R5, c[0x0][0x634] ;  /* 0x00018d00ff057b82 */ /* 0x000ee40000000800 */
[----:B---3--:R-:W-:-:S05]  /*cdc0*/  IADD3 R21, P0, R2, R5, RZ ;  /* 0x0000000502157210 */ /* 0x008fca0007f1e0ff */
[----:B------:R-:W-:-:S04]  /*cdd0*/  IMAD.X R25, RZ, RZ, R3, P0 ;  /* 0x000000ffff197224 */ /* 0x000fc800000e0603 */
[----:B0-----:R-:W-:-:S04]  /*cde0*/  IMAD.WIDE.U32 R4, R25, R22, RZ ;  /* 0x0000001619047225 */ /* 0x001fc800078e00ff */
[----:B------:R-:W-:-:S04]  /*cdf0*/  IMAD.WIDE.U32 R18, P0, R21, R23, R4 ;  /* 0x0000001715127225 */ /* 0x000fc80007800004 */
[----:B------:R-:W-:-:S04]  /*ce00*/  IMAD.WIDE.U32 R4, R21, R22, RZ ;  /* 0x0000001615047225 */ /* 0x000fc800078e00ff */
[----:B------:R-:W-:Y:S01]  /*ce10*/  IMAD.X R21, RZ, RZ, RZ, P0 ;  /* 0x000000ffff157224 */ /* 0x000fe200000e06ff */
[----:B------:R-:W-:Y:S01]  /*ce20*/  IADD3 RZ, P0, R5, R18, RZ ;  /* 0x0000001205ff7210 */ /* 0x000fe20007f1e0ff */
[----:B------:R-:W-:-:S04]  /*ce30*/  IMAD.MOV.U32 R20, RZ, RZ, R19 ;  /* 0x000000ffff147224 */ /* 0x000fc800078e0013 */
[----:B------:R-:W-:-:S08]  /*ce40*/  IMAD.WIDE.U32.X R20, R25, R23, R20, P0 ;  /* 0x0000001719147225 */ /* 0x000fd000000e0414 */
.L_x_219:
[-CC-:B------:R-:W-:Y:S01]  /*ce50*/  SHF.R.U64 R24, R20, R6.reuse, R21.reuse ;  /* 0x0000000614187219 */ /* 0x180fe20000001215 */
[----:B------:R-:W3:Y:S01]  /*ce60*/  LDC.64 R34, c[0x0][0x640] ;  /* 0x00019000ff227b82 */ /* 0x000ee20000000a00 */
[----:B0-----:R-:W-:Y:S01]  /*ce70*/  SHF.R.U32.HI R4, RZ, R6, R21 ;  /* 0x00000006ff047219 */ /* 0x001fe20000011615 */
[----:B--2---:R-:W-:Y:S01]  /*ce80*/  IMAD.MOV R29, RZ, RZ, -R29 ;  /* 0x000000ffff1d7224 */ /* 0x004fe200078e0a1d */
[----:B------:R-:W-:Y:S01]  /*ce90*/  IADD3 R19, P0, RZ, -R24, RZ ;  /* 0x80000018ff137210 */ /* 0x000fe20007f1e0ff */
[----:B------:R-:W-:Y:S01]  /*cea0*/  ULDC UR5, c[0x0][0x154] ;  /* 0x0000550000057ab9 */ /* 0x000fe20000000800 */
[----:B------:R-:W-:Y:S02]  /*ceb0*/  IMAD.MOV.U32 R21, RZ, RZ, 0x1 ;  /* 0x00000001ff157424 */ /* 0x000fe400078e00ff */
[----:B------:R-:W-:Y:S01]  /*cec0*/  IMAD R29, R31, R29, R28 ;  /* 0x0000001d1f1d7224 */ /* 0x000fe200078e021c */
[----:B------:R-:W0:Y:S01]  /*ced0*/  LDC R18, c[0x0][0x618] ;  /* 0x00018600ff127b82 */ /* 0x000e220000000800 */
[----:B------:R-:W-:-:S04]  /*cee0*/  IMAD.X R5, RZ, RZ, ~R4, P0 ;  /* 0x000000ffff057224 */ /* 0x000fc800000e0e04 */
[-C--:B-1----:R-:W-:Y:S02]  /*cef0*/  IMAD R6, R5, R26.reuse, RZ ;  /* 0x0000001a05067224 */ /* 0x082fe400078e02ff */
[C---:B------:R-:W-:Y:S01]  /*cf00*/  IMAD.WIDE.U32 R4, R19.reuse, R26, R2 ;  /* 0x0000001a13047225 */ /* 0x040fe200078e0002 */
[----:B------:R-:W1:Y:S03]  /*cf10*/  LDC R20, c[0x0][0x608] ;  /* 0x00018200ff147b82 */ /* 0x000e660000000800 */
[----:B------:R-:W-:Y:S01]  /*cf20*/  IMAD R19, R19, R27, R6 ;  /* 0x0000001b13137224 */ /* 0x000fe200078e0206 */
[----:B------:R-:W-:-:S03]  /*cf30*/  I2FP.F32.U32 R6, R30 ;  /* 0x0000001e00067245 */ /* 0x000fc60000201000 */
[----:B------:R-:W-:Y:S01]  /*cf40*/  IMAD.IADD R5, R5, 0x1, R19 ;  /* 0x0000000105057824 */ /* 0x000fe200078e0213 */
[----:B------:R-:W2:Y:S01]  /*cf50*/  LDC R32, c[0x0][0x658] ;  /* 0x00019600ff207b82 */ /* 0x000ea20000000800 */
[----:B---3--:R-:W-:Y:S01]  /*cf60*/  ISETP.NE.U32.AND P0, PT, R34, RZ, PT ;  /* 0x000000ff2200720c */ /* 0x008fe20003f05070 */
[----:B------:R-:W-:-:S03]  /*cf70*/  IMAD.MOV.U32 R19, RZ, RZ, -0x1 ;  /* 0xffffffffff137424 */ /* 0x000fc600078e00ff */
[----:B------:R-:W-:-:S03]  /*cf80*/  ISETP.NE.AND.EX P0, PT, R35, RZ, PT, P0 ;  /* 0x000000ff2300720c */ /* 0x000fc60003f05300 */
[----:B------:R-:W3:Y:S01]  /*cf90*/  LDC R27, c[0x0][0x148] ;  /* 0x00005200ff1b7b82 */ /* 0x000ee20000000800 */
[-CC-:B0-----:R-:W-:Y:S02]  /*cfa0*/  SHF.R.U64 R22, R4, R18.reuse, R5.reuse ;  /* 0x0000001204167219 */ /* 0x181fe40000001205 */
[----:B------:R-:W-:Y:S01]  /*cfb0*/  SHF.R.U32.HI R5, RZ, R18, R5 ;  /* 0x00000012ff057219 */ /* 0x000fe20000011605 */
[----:B------:R-:W-:-:S04]  /*cfc0*/  FMUL R18, R6, UR5 ;  /* 0x0000000506127c20 */ /* 0x000fc80008400000 */
[----:B------:R-:W0:Y:S01]  /*cfd0*/  LDC R28, c[0x0][0x600] ;  /* 0x00018000ff1c7b82 */ /* 0x000e220000000800 */
[----:B------:R4:W0:Y:S01]  /*cfe0*/  F2I.U32.TRUNC.NTZ R25, R18 ;  /* 0x0000001200197305 */ /* 0x000822000020f000 */
[-CC-:B-1----:R-:W-:Y:S02]  /*cff0*/  SHF.R.U64 R6, R22, R20.reuse, R5.reuse ;  /* 0x0000001416067219 */ /* 0x182fe40000001205 */
[----:B------:R-:W-:-:S04]  /*d000*/  SHF.R.U32.HI R5, RZ, R20, R5 ;  /* 0x00000014ff057219 */ /* 0x000fc80000011605 */
[----:B------:R-:W1:Y:S01]  /*d010*/  LDC R33, c[0x0][0x648] ;  /* 0x00019200ff217b82 */ /* 0x000e620000000800 */
[-CC-:B--2---:R-:W-:Y:S02]  /*d020*/  SHF.R.U64 R26, R6, R32.reuse, R5.reuse ;  /* 0x00000020061a7219 */ /* 0x184fe40000001205 */
[-C--:B------:R-:W-:Y:S02]  /*d030*/  SHF.L.U32 R19, R19, R32.reuse, RZ ;  /* 0x0000002013137219 */ /* 0x080fe400000006ff */
[-C--:B------:R-:W-:Y:S01]  /*d040*/  SHF.R.U32.HI R5, RZ, R32.reuse, R5 ;  /* 0x00000020ff057219 */ /* 0x080fe20000011605 */
[----:B------:R-:W-:Y:S01]  /*d050*/  IMAD.MOV.U32 R4, RZ, RZ, R26 ;  /* 0x000000ffff047224 */ /* 0x000fe200078e001a */
[----:B------:R-:W-:Y:S01]  /*d060*/  SHF.L.U32 R32, R21, R32, RZ ;  /* 0x0000002015207219 */ /* 0x000fe200000006ff */
[----:B------:R-:W2:Y:S01]  /*d070*/  LDC R36, c[0x0][0x638] ;  /* 0x00018e00ff247b82 */ /* 0x000ea20000000800 */
[----:B------:R-:W-:-:S07]  /*d080*/  LOP3.LUT R31, RZ, R19, RZ, 0x33, !PT ;  /* 0x00000013ff1f7212 */ /* 0x000fce00078e33ff */
[----:B------:R-:W0:Y:S01]  /*d090*/  LDC R37, c[0x0][0x610] ;  /* 0x00018400ff257b82 */ /* 0x000e220000000800 */
[----:B----4-:R-:W-:Y:S05]  /*d0a0*/  @!P0 BRA `(.L_x_220) ;  /* 0x0000000000288947 */ /* 0x010fea0003800000 */
[----:B------:R-:W4:Y:S02]  /*d0b0*/  LDC R21, c[0x0][0x64c] ;  /* 0x00019300ff157b82 */ /* 0x000f240000000800 */
[----:B----4-:R-:W-:-:S05]  /*d0c0*/  IADD3 R21, P0, R26, R21, RZ ;  /* 0x000000151a157210 */ /* 0x010fca0007f1e0ff */
        /* <DEDUP_REMOVED lines=8> */
.L_x_220:
[----:B-1----:R-:W-:Y:S01]  /*d150*/  SHF.R.U64 R4, R4, R33, R5 ;  /* 0x0000002104047219 */ /* 0x002fe20000001205 */
[----:B0-----:R-:W-:Y:S01]  /*d160*/  VIADD R21, R28, 0xffffffff ;  /* 0xffffffff1c157836 */ /* 0x001fe20000000000 */
[----:B------:R-:W-:Y:S01]  /*d170*/  LOP3.LUT R19, R6, R31, RZ, 0xc0, !PT ;  /* 0x0000001f06137212 */ /* 0x000fe200078ec0ff */
[----:B------:R-:W-:Y:S02]  /*d180*/  IMAD.MOV R25, RZ, RZ, -R25 ;  /* 0x000000ffff197224 */ /* 0x000fe400078e0a19 */
[----:B------:R-:W-:Y:S02]  /*d190*/  IMAD.MOV R5, RZ, RZ, -R4 ;  /* 0x000000ffff057224 */ /* 0x000fe400078e0a04 */
[----:B------:R-:W-:Y:S01]  /*d1a0*/  IMAD R6, R32, R4, R19 ;  /* 0x0000000420067224 */ /* 0x000fe200078e0213 */
[----:B------:R-:W-:Y:S01]  /*d1b0*/  LOP3.LUT R19, R22, R21, RZ, 0xc0, !PT ;  /* 0x0000001516137212 */ /* 0x000fe200078ec0ff */
[----:B---3--:R-:W-:Y:S02]  /*d1c0*/  @P3 IMAD R29, R27, R25, R30 ;  /* 0x000000191b1d3224 */ /* 0x008fe400078e021e */
[----:B--2---:R-:W-:-:S02]  /*d1d0*/  IMAD R4, R5, R36, R26 ;  /* 0x0000002405047224 */ /* 0x004fc400078e021a */
[----:B------:R-:W-:Y:S02]  /*d1e0*/  IMAD R6, R6, R37, R29 ;  /* 0x0000002506067224 */ /* 0x000fe400078e021d */
[----:B------:R-:W-:Y:S02]  /*d1f0*/  IMAD R19, R4, R28, R19 ;  /* 0x0000001c04137224 */ /* 0x000fe400078e0213 */
[----:B------:R-:W-:Y:S02]  /*d200*/  IMAD.MOV.U32 R18, RZ, RZ, 0x1 ;  /* 0x00000001ff127424 */ /* 0x000fe400078e00ff */
[----:B------:R-:W-:Y:S01]  /*d210*/  IMAD.MOV.U32 R4, RZ, RZ, R24 ;  /* 0x000000ffff047224 */ /* 0x000fe200078e0018 */
[----:B------:R-:W-:Y:S02]  /*d220*/  SEL R5, R19, R6, !P3 ;  /* 0x0000000613057207 */ /* 0x000fe40005800000 */
[----:B------:R-:W-:-:S07]  /*d230*/  SEL R6, R6, R19, !P3 ;  /* 0x0000001306067207 */ /* 0x000fce0005800000 */
.L_x_218:
[----:B------:R-:W-:Y:S02]  /*d240*/  LOP3.LUT P0, RZ, R18, 0xff, RZ, 0xc0, !PT ;  /* 0x000000ff12ff7812 */ /* 0x000fe4000780c0ff */
[----:B------:R-:W-:-:S11]  /*d250*/  LOP3.LUT R201, R201, 0x1, RZ, 0x3c, !PT ;  /* 0x00000001c9c97812 */ /* 0x000fd600078e3cff */
[----:B------:R-:W-:Y:S05]  /*d260*/  @P0 BRA `(.L_x_221) ;  /* 0xffffff4000e40947 */ /* 0x000fea000383ffff */
[----:B------:R-:W-:Y:S05]  /*d270*/  EXIT ;  /* 0x000000000000794d */ /* 0x000fea0003800000 */
.L_x_17:
[----:B------:R-:W-:-:S08]  /*d280*/  ISETP.NE.AND P0, PT, R18, RZ, PT ;  /* 0x000000ff1200720c */ /* 0x000fd00003f05270 */
[----:B--23-5:R-:W0:-:S00]  /*d290*/  USETMAXREG.DEALLOC.CTAPOOL 0x28 ;  /* 0x00000028000079c8 */ /* 0x02ce0000080e0500 */
[----:B------:R-:W-:Y:S05]  /*d2a0*/  @P0 EXIT ;  /* 0x000000000000094d */ /* 0x000fea0003800000 */
[----:B0-----:R-:W-:Y:S01]  /*d2b0*/  LOP3.LUT P0, RZ, R20, 0xff, RZ, 0xc0, !PT ;  /* 0x000000ff14ff7812 */ /* 0x001fe2000780c0ff */
[----:B------:R-:W-:Y:S02]  /*d2c0*/  IMAD.MOV.U32 R12, RZ, RZ, 0x1 ;  /* 0x00000001ff0c7424 */ /* 0x000fe400078e00ff */
[----:B------:R-:W-:-:S10]  /*d2d0*/  IMAD.MOV.U32 R13, RZ, RZ, RZ ;  /* 0x000000ffff0d7224 */ /* 0x000fd400078e00ff */
[----:B------:R-:W-:Y:S05]  /*d2e0*/  @!P0 BRA `(.L_x_222) ;  /* 0x0000000c004c8947 */ /* 0x000fea0003800000 */
[----:B------:R-:W0:Y:S01]  /*d2f0*/  S2R R16, SR_CgaCtaId ;  /* 0x0000000000107919 */ /* 0x000e220000008800 */
[----:B------:R-:W-:Y:S01]  /*d300*/  LOP3.LUT P0, RZ, R15, 0x1f, RZ, 0xc0, !PT ;  /* 0x0000001f0fff7812 */ /* 0x000fe2000780c0ff */
[----:B------:R-:W-:Y:S01]  /*d310*/  ULDC UR5, c[0x0][0x658] ;  /* 0x0001960000057ab9 */ /* 0x000fe20000000800 */
[----:B------:R-:W-:Y:S01]  /*d320*/  UMOV UR7, 0xffffffff ;  /* 0xffffffff00077882 */ /* 0x000fe20000000000 */
[----:B------:R-:W-:Y:S01]  /*d330*/  BSSY B0, `(.L_x_222) ;  /* 0x00000ce000007945 */ /* 0x000fe20003800000 */
[C---:B------:R-:W-:Y:S01]  /*d340*/  ISETP.NE.AND P2, PT, R14.reuse, RZ, PT ;  /* 0x000000ff0e00720c */ /* 0x040fe20003f45270 */
[----:B------:R-:W-:Y:S01]  /*d350*/  USHF.L.U32 UR7, UR7, UR5, URZ ;  /* 0x0000000507077299 */ /* 0x000fe2000800063f */
[----:B------:R-:W-:Y:S01]  /*d360*/  ISETP.NE.OR P0, PT, R14, RZ, !P0 ;  /* 0x000000ff0e00720c */ /* 0x000fe20004705670 */
[----:B------:R-:W-:Y:S01]  /*d370*/  IMAD.MOV.U32 R15, RZ, RZ, 0x1 ;  /* 0x00000001ff0f7424 */ /* 0x000fe200078e00ff */
[----:B------:R-:W-:Y:S01]  /*d380*/  LOP3.LUT R14, R7, 0x2, RZ, 0xfc, !PT ;  /* 0x00000002070e7812 */ /* 0x000fe200078efcff */
[----:B------:R-:W-:Y:S01]  /*d390*/  IMAD.MOV.U32 R12, RZ, RZ, 0x1 ;  /* 0x00000001ff0c7424 */ /* 0x000fe200078e00ff */
[----:B------:R-:W-:Y:S01]  /*d3a0*/  ULDC UR4, c[0x0][0x600] ;  /* 0x0001800000047ab9 */ /* 0x000fe20000000800 */
[----:B------:R-:W-:Y:S01]  /*d3b0*/  IMAD.MOV.U32 R13, RZ, RZ, RZ ;  /* 0x000000ffff0d7224 */ /* 0x000fe200078e00ff */
[----:B------:R-:W-:Y:S01]  /*d3c0*/  UMOV UR8, 0x1 ;  /* 0x0000000100087882 */ /* 0x000fe20000000000 */
[----:B------:R-:W-:-:S02]  /*d3d0*/  UIADD3 UR13, UR6, 0x1, URZ ;  /* 0x00000001060d7890 */ /* 0x000fc4000fffe03f */
[----:B------:R-:W-:Y:S02]  /*d3e0*/  UIADD3 UR4, UR4, -0x1, URZ ;  /* 0xffffffff04047890 */ /* 0x000fe4000fffe03f */
[----:B------:R-:W-:Y:S02]  /*d3f0*/  USHF.L.U32 UR5, UR8, UR5, URZ ;  /* 0x0000000508057299 */ /* 0x000fe4000800063f */
[----:B------:R-:W-:Y:S01]  /*d400*/  ULOP3.LUT UR7, URZ, UR7, URZ, 0x33, !UPT ;  /* 0x000000073f077292 */ /* 0x000fe2000f8e333f */
[----:B------:R-:W-:Y:S01]  /*d410*/  ULDC.64 UR30, c[0x0][0x198] ;  /* 0x00006600001e7ab9 */ /* 0x000fe20000000a00 */
[----:B0-----:R-:W-:-:S10]  /*d420*/  LOP3.LUT R16, R16, 0x1, RZ, 0xc0, !PT ;  /* 0x0000000110107812 */ /* 0x001fd400078ec0ff */
.L_x_234:
[----:B------:R-:W-:-:S03]  /*d430*/  UMOV UR8, 0xffffffff ;  /* 0xffffffff00087882 */ /* 0x000fc60000000000 */
[----:B------:R-:W-:Y:S05]  /*d440*/  BRA.DIV UR8, `(.L_x_223) ;  /* 0x0000000e08f07947 */ /* 0x000fea000b800000 */
[----:B------:R-:W-:-:S13]  /*d450*/  ELECT P1, URZ, PT ;  /* 0x00000000003f782f */ /* 0x000fda0003820000 */
.L_x_246:
[----:B------:R-:W0:Y:S01]  /*d460*/  LDC R10, c[0x0][0x28c] ;  /* 0x0000a300ff0a7b82 */ /* 0x000e220000000800 */
[----:B------:R-:W-:Y:S01]  /*d470*/  BSSY B1, `(.L_x_224) ;  /* 0x0000046000017945 */ /* 0x000fe20003800000 */
[----:B0-----:R-:W-:-:S13]  /*d480*/  ISETP.LT.OR P1, PT, R10, 0x1, !P1 ;  /* 0x000000010a00780c */ /* 0x001fda0004f21670 */
[----:B------:R-:W-:Y:S05]  /*d490*/  @P1 BRA `(.L_x_225) ;  /* 0x00000004000c1947 */ /* 0x000fea0003800000 */
[----:B------:R-:W-:Y:S02]  /*d4a0*/  IMAD.SHL.U32 R17, R6, 0x40, RZ ;  /* 0x0000004006117824 */ /* 0x000fe400078e00ff */
[----:B------:R-:W-:Y:S02]  /*d4b0*/  IMAD R6, R5, 0x2, R16 ;  /* 0x0000000205067824 */ /* 0x000fe400078e0210 */
[----:B------:R-:W-:Y:S02]  /*d4c0*/  IMAD.MOV.U32 R21, RZ, RZ, RZ ;  /* 0x000000ffff157224 */ /* 0x000fe400078e00ff */
[----:B------:R-:W-:Y:S02]  /*d4d0*/  IMAD.U32 R22, RZ, RZ, UR13 ;  /* 0x0000000dff167e24 */ /* 0x000fe4000f8e00ff */
[----:B------:R-:W-:Y:S02]  /*d4e0*/  IMAD.MOV.U32 R5, RZ, RZ, R12 ;  /* 0x000000ffff057224 */ /* 0x000fe400078e000c */
[----:B------:R-:W-:-:S02]  /*d4f0*/  IMAD.MOV.U32 R11, RZ, RZ, R13 ;  /* 0x000000ffff0b7224 */ /* 0x000fc400078e000d */
[----:B------:R-:W-:-:S07]  /*d500*/  IMAD R18, R6, 0x58, RZ ;  /* 0x0000005806127824 */ /* 0x000fce00078e02ff */
.L_x_229:
[----:B------:R-:W0:Y:S01]  /*d510*/  S2R R19, SR_CgaCtaId ;  /* 0x0000000000137919 */ /* 0x000e220000008800 */
[----:B------:R-:W-:Y:S01]  /*d520*/  MOV R6, 0x400 ;  /* 0x0000040000067802 */ /* 0x000fe20000000f00 */
[----:B------:R-:W1:Y:S03]  /*d530*/  @!P2 LDC R10, c[0x0][0x500] ;  /* 0x00014000ff0aab82 */ /* 0x000e660000000800 */
[----:B0-----:R-:W-:Y:S02]  /*d540*/  LEA R20, R19, R6, 0x18 ;  /* 0x0000000613147211 */ /* 0x001fe400078ec0ff */
[----:B------:R-:W-:-:S03]  /*d550*/  SHF.L.U32 R6, R5, 0x1f, RZ ;  /* 0x0000001f05067819 */ /* 0x000fc600000006ff */
[----:B------:R-:W-:-:S04]  /*d560*/  IMAD R19, R11, 0x8, R20 ;  /* 0x000000080b137824 */ /* 0x000fc800078e0214 */
[----:B------:R-:W0:Y:S02]  /*d570*/  SYNCS.PHASECHK.TRANS64.TRYWAIT P1, [R19+URZ+0x18], R6 ;  /* 0x00001806130075a7 */ /* 0x000e24000802017f */
[----:B01----:R-:W-:Y:S05]  /*d580*/  @!P1 BRA `(.L_x_226) ;  /* 0x0000000c00c09947 */ /* 0x003fea0003800000 */
.L_x_247:
[----:B0-----:R-:W-:Y:S01]  /*d590*/  PRMT R6, R14, 0x9910, RZ ;  /* 0x000099100e067816 */ /* 0x001fe200000000ff */
[----:B------:R0:W-:Y:S03]  /*d5a0*/  @!P2 SYNCS.ARRIVE.TRANS64 RZ, [R19+URZ], R10 ;  /* 0x0000000a13ffa9a7 */ /* 0x0001e6000800003f */
[----:B------:R-:W-:-:S13]  /*d5b0*/  ISETP.NE.AND P1, PT, R6, 0x2, PT ;  /* 0x000000020600780c */ /* 0x000fda0003f25270 */
[----:B0-----:R-:W-:Y:S05]  /*d5c0*/  @P1 BRA `(.L_x_227) ;  /* 0x0000000000041947 */ /* 0x001fea0003800000 */
[----:B------:R-:W-:Y:S01]  /*d5d0*/  BPT.TRAP 0x1 ;  /* 0x000000040000795c */ /* 0x000fe20000300000 */
.L_x_227:
[----:B------:R-:W-:Y:S05]  /*d5e0*/  @P0 BRA `(.L_x_228) ;  /* 0x0000000000040947 */ /* 0x000fea0003800000 */
[----:B------:R-:W-:Y:S01]  /*d5f0*/  BPT.TRAP 0x1 ;  /* 0x000000040000795c */ /* 0x000fe20000300000 */
.L_x_228:
[----:B------:R-:W-:Y:S01]  /*d600*/  IMAD R6, R11, 0x4000, R20 ;  /* 0x000040000b067824 */ /* 0x000fe200078e0214 */
[----:B------:R-:W-:Y:S01]  /*d610*/  R2UR UR34, R21 ;  /* 0x00000000152272ca */ /* 0x000fe200000e0000 */
[----:B------:R-:W-:Y:S01]  /*d620*/  VIADD R22, R22, 0xffffffff ;  /* 0xffffffff16167836 */ /* 0x000fe20000000000 */
[----:B------:R-:W-:Y:S01]  /*d630*/  R2UR UR33, R19 ;  /* 0x00000000132172ca */ /* 0x000fe200000e0000 */
[----:B------:R-:W-:Y:S01]  /*d640*/  UIADD3 UR14, UP0, UR30, 0xf0, URZ ;  /* 0x000000f01e0e7890 */ /* 0x000fe2000ff1e03f */
[----:B------:R-:W-:Y:S01]  /*d650*/  R2UR UR24, R6 ;  /* 0x00000000061872ca */ /* 0x000fe200000e0000 */
[----:B------:R-:W-:Y:S01]  /*d660*/  IMAD R6, R11, 0x4, R16 ;  /* 0x000000040b067824 */ /* 0x000fe200078e0210 */
[----:B------:R-:W-:Y:S01]  /*d670*/  R2UR UR36, R4 ;  /* 0x00000000042472ca */ /* 0x000fe200000e0000 */
[----:B------:R-:W-:Y:S01]  /*d680*/  UIADD3 UR38, UP1, UR30, 0x1f0, URZ ;  /* 0x000001f01e267890 */ /* 0x000fe2000ff3e03f */
[----:B------:R-:W-:Y:S01]  /*d690*/  R2UR UR35, R17 ;  /* 0x00000000112372ca */ /* 0x000fe200000e0000 */
[----:B------:R-:W-:Y:S01]  /*d6a0*/  IMAD R6, R6, 0x2c00, R20 ;  /* 0x00002c0006067824 */ /* 0x000fe200078e0214 */
[----:B------:R-:W-:Y:S01]  /*d6b0*/  R2UR UR19, R18 ;  /* 0x00000000121372ca */ /* 0x000fe200000e0000 */
[----:B------:R-:W-:Y:S01]  /*d6c0*/  UIADD3.X UR15, URZ, UR31, URZ, UP0, !UPT ;  /* 0x0000001f3f0f7290 */ /* 0x000fe200087fe43f */
[----:B------:R-:W-:Y:S01]  /*d6d0*/  ISETP.GT.AND P4, PT, R22, 0x1, PT ;  /* 0x000000011600780c */ /* 0x000fe20003f84270 */
[----:B------:R-:W-:Y:S01]  /*d6e0*/  UIADD3 UR26, UR34, 0x80, URZ ;  /* 0x00000080221a7890 */ /* 0x000fe2000fffe03f */
[----:B------:R-:W-:Y:S01]  /*d6f0*/  R2UR UR8, R6 ;  /* 0x00000000060872ca */ /* 0x000fe200000e0000 */
[----:B------:R-:W-:Y:S01]  /*d700*/  UIADD3.X UR39, URZ, UR31, URZ, UP1, !UPT ;  /* 0x0000001f3f277290 */ /* 0x000fe20008ffe43f */
[----:B------:R-:W-:Y:S01]  /*d710*/  VIADD R11, R11, 0x1 ;  /* 0x000000010b0b7836 */ /* 0x000fe20000000000 */
[----:B------:R-:W-:Y:S01]  /*d720*/  UIADD3 UR32, UR24, 0x100, URZ ;  /* 0x0000010018207890 */ /* 0x000fe2000fffe03f */
[----:B------:R-:W-:Y:S01]  /*d730*/  VIADD R21, R21, 0x100 ;  /* 0x0000010015157836 */ /* 0x000fe20000000000 */
[----:B------:R-:W-:Y:S01]  /*d740*/  UIADD3 UR24, UR24, 0x2100, URZ ;  /* 0x0000210018187890 */ /* 0x000fe2000fffe03f */
[----:B------:R-:W-:Y:S01]  /*d750*/  UMOV UR22, 0x0 ;  /* 0x0000000000167882 */ /* 0x000fe20000000000 */
[----:B------:R-:W-:Y:S01]  /*d760*/  UMOV UR23, 0x10000000 ;  /* 0x1000000000177882 */ /* 0x000fe20000000000 */
[----:B------:R-:W-:Y:S01]  /*d770*/  ISETP.NE.AND P1, PT, R11, 0x3, PT ;  /* 0x000000030b00780c */ /* 0x000fe20003f25270 */
[----:B------:R-:W-:Y:S01]  /*d780*/  UMOV UR25, UR33 ;  /* 0x0000002100197c82 */ /* 0x000fe20008000000 */
[----:B------:R-:W-:Y:S01]  /*d790*/  UMOV UR28, UR36 ;  /* 0x00000024001c7c82 */ /* 0x000fe20008000000 */
[----:B------:R-:W-:-:S02]  /*d7a0*/  UMOV UR27, UR35 ;  /* 0x00000023001b7c82 */ /* 0x000fc40008000000 */
[----:B------:R-:W-:Y:S01]  /*d7b0*/  UIADD3 UR16, UR8, 0xc100, URZ ;  /* 0x0000c10008107890 */ /* 0x000fe2000fffe03f */
[----:B------:R0:W-:Y:S01]  /*d7c0*/  UTMALDG.3D [UR32], [UR14], desc[UR22] ;  /* 0x000016200e0075b4 */ /* 0x0001e20008011000 */
[----:B------:R-:W-:Y:S01]  /*d7d0*/  UIADD3 UR8, UR8, 0x11900, URZ ;  /* 0x0001190008087890 */ /* 0x000fe2000fffe03f */
[----:B------:R-:W-:Y:S01]  /*d7e0*/  SEL R6, RZ, 0x1, P1 ;  /* 0x00000001ff067807 */ /* 0x000fe20000800000 */
[----:B------:R-:W-:Y:S01]  /*d7f0*/  UMOV UR21, 0x30000 ;  /* 0x0003000000157882 */ /* 0x000fe20000000000 */
[----:B------:R-:W-:Y:S01]  /*d800*/  UMOV UR17, UR33 ;  /* 0x0000002100117c82 */ /* 0x000fe20008000000 */
[----:B------:R-:W-:Y:S01]  /*d810*/  UMOV UR18, UR34 ;  /* 0x0000002200127c82 */ /* 0x000fe20008000000 */
[----:B------:R-:W-:Y:S01]  /*d820*/  UMOV UR20, UR36 ;  /* 0x0000002400147c82 */ /* 0x000fe20008000000 */
[----:B------:R-:W-:Y:S01]  /*d830*/  UMOV UR9, UR33 ;  /* 0x0000002100097c82 */ /* 0x000fe20008000000 */
[----:B------:R-:W-:Y:S01]  /*d840*/  UMOV UR11, UR19 ;  /* 0x00000013000b7c82 */ /* 0x000fe20008000000 */
[----:B------:R-:W-:Y:S01]  /*d850*/  UMOV UR12, UR36 ;  /* 0x00000024000c7c82 */ /* 0x000fe20008000000 */
[----:B------:R0:W-:Y:S01]  /*d860*/  UTMALDG.3D [UR24], [UR14], desc[UR22] ;  /* 0x000016180e0075b4 */ /* 0x0001e20008011000 */
[----:B------:R-:W-:Y:S01]  /*d870*/  UMOV UR10, UR26 ;  /* 0x0000001a000a7c82 */ /* 0x000fe20008000000 */
[----:B------:R-:W-:-:S02]  /*d880*/  LOP3.LUT R5, R5, R6, RZ, 0x3c, !PT ;  /* 0x0000000605057212 */ /* 0x000fc400078e3cff */
[----:B------:R-:W-:Y:S01]  /*d890*/  SEL R11, R11, RZ, P1 ;  /* 0x000000ff0b0b7207 */ /* 0x000fe20000800000 */
[----:B------:R0:W-:Y:S01]  /*d8a0*/  UTMALDG.3D.MULTICAST [UR16], [UR38], UR21, desc[UR22] ;  /* 0x00001610260073b4 */ /* 0x0001e20008011815 */
[----:B------:R0:W-:Y:S02]  /*d8b0*/  UTMALDG.3D.MULTICAST [UR8], [UR38], UR21, desc[UR22] ;  /* 0x00001608260073b4 */ /* 0x0001e40008011815 */
[----:B0-----:R-:W-:Y:S05]  /*d8c0*/  @P4 BRA `(.L_x_229) ;  /* 0xfffffffc00104947 */ /* 0x001fea000383ffff */
.L_x_225:
[----:B------:R-:W-:Y:S05]  /*d8d0*/  BSYNC B1 ;  /* 0x0000000000017941 */ /* 0x000fea0003800000 */
.L_x_224:
[----:B------:R-:W-:Y:S01]  /*d8e0*/  LOP3.LUT P5, RZ, R15, 0xff, RZ, 0xc0, !PT ;  /* 0x000000ff0fff7812 */ /* 0x000fe200078ac0ff */
[----:B------:R-:W-:Y:S01]  /*d8f0*/  VIADD R6, R13, UR6 ;  /* 0x000000060d067c36 */ /* 0x000fe20008000000 */
[----:B------:R-:W-:Y:S01]  /*d900*/  ULDC.64 UR8, c[0x0][0x650] ;  /* 0x0001940000087ab9 */ /* 0x000fe20000000a00 */
[----:B------:R-:W-:Y:S01]  /*d910*/  IMAD.U32 R11, RZ, RZ, UR6 ;  /* 0x00000006ff0b7e24 */ /* 0x000fe2000f8e00ff */
[----:B------:R-:W-:Y:S01]  /*d920*/  UISETP.GE.U32.AND UP0, UPT, UR6, 0x3, UPT ;  /* 0x000000030600788c */ /* 0x000fe2000bf06070 */
[----:B------:R-:W-:Y:S01]  /*d930*/  BSSY B1, `(.L_x_230) ;  /* 0x000006b000017945 */ /* 0x000fe20003800000 */
[----:B------:R-:W-:Y:S02]  /*d940*/  ISETP.GT.U32.AND P1, PT, R6, 0x2, PT ;  /* 0x000000020600780c */ /* 0x000fe40003f24070 */
[----:B------:R-:W-:Y:S02]  /*d950*/  PRMT R15, RZ, 0x7610, R15 ;  /* 0x00007610ff0f7816 */ /* 0x000fe4000000000f */
[----:B------:R-:W-:-:S02]  /*d960*/  ISETP.LT.U32.AND P1, PT, R11, 0x3, P1 ;  /* 0x000000030b00780c */ /* 0x000fc40000f21070 */
[----:B------:R-:W-:Y:S01]  /*d970*/  PLOP3.LUT P4, PT, PT, PT, UP0, 0x80, 0x0 ;  /* 0x000000000000781c */ /* 0x000fe20003f8f008 */
[----:B------:R-:W0:Y:S01]  /*d980*/  @P5 S2R R5, SR_CgaCtaId ;  /* 0x0000000000055919 */ /* 0x000e220000008800 */
[----:B------:R-:W-:-:S04]  /*d990*/  @P5 MOV R4, 0x400 ;  /* 0x0000040000045802 */ /* 0x000fc80000000f00 */
[----:B0-----:R-:W-:Y:S01]  /*d9a0*/  @P5 LEA R10, R5, R4, 0x18 ;  /* 0x00000004050a5211 */ /* 0x001fe200078ec0ff */
[----:B------:R-:W-:-:S03]  /*d9b0*/  IMAD.WIDE.U32 R4, R6, -0x55555555, RZ ;  /* 0xaaaaaaab06047825 */ /* 0x000fc600078e00ff */
[----:B------:R0:W-:Y:S01]  /*d9c0*/  @P5 SYNCS.ARRIVE.TRANS64.A1T0 RZ, [R10+URZ+0x68], RZ ;  /* 0x000068ff0aff59a7 */ /* 0x0001e2000810003f */
[----:B------:R-:W-:Y:S01]  /*d9d0*/  IADD3 R2, P5, R2, R8, RZ ;  /* 0x0000000802027210 */ /* 0x000fe20007fbe0ff */
[----:B------:R-:W-:Y:S01]  /*d9e0*/  IMAD.MOV.U32 R4, RZ, RZ, -0x1 ;  /* 0xffffffffff047424 */ /* 0x000fe200078e00ff */
[----:B------:R-:W-:Y:S02]  /*d9f0*/  SHF.R.U32.HI R11, RZ, 0x1, R5 ;  /* 0x00000001ff0b7819 */ /* 0x000fe40000011605 */
[----:B------:R-:W-:Y:S01]  /*da00*/  SEL R5, RZ, 0x1, !P1 ;  /* 0x00000001ff057807 */ /* 0x000fe20004800000 */
[----:B------:R-:W-:Y:S01]  /*da10*/  IMAD.X R3, R3, 0x1, R0, P5 ;  /* 0x0000000103037824 */ /* 0x000fe200028e0600 */
[----:B------:R-:W-:Y:S01]  /*da20*/  ISETP.GE.U32.AND P1, PT, R2, UR8, PT ;  /* 0x0000000802007c0c */ /* 0x000fe2000bf26070 */
[----:B------:R-:W-:Y:S01]  /*da30*/  IMAD R13, R11, -0x3, R6 ;  /* 0xfffffffd0b0d7824 */ /* 0x000fe200078e0206 */
[----:B------:R-:W-:Y:S01]  /*da40*/  LOP3.LUT R12, R12, R5, RZ, 0x3c, !PT ;  /* 0x000000050c0c7212 */ /* 0x000fe200078e3cff */
[----:B------:R-:W-:Y:S01]  /*da50*/  IMAD.MOV.U32 R6, RZ, RZ, -0x1 ;  /* 0xffffffffff067424 */ /* 0x000fe200078e00ff */
[----:B------:R-:W-:Y:S01]  /*da60*/  ISETP.GE.U32.AND.EX P1, PT, R3, UR9, PT, P1 ;  /* 0x0000000903007c0c */ /* 0x000fe2000bf26110 */
[----:B------:R-:W-:Y:S01]  /*da70*/  IMAD.MOV.U32 R5, RZ, RZ, -0x1 ;  /* 0xffffffffff057424 */ /* 0x000fe200078e00ff */
[----:B------:R-:W-:-:S02]  /*da80*/  @P4 LOP3.LUT R12, R12, 0x1, R11, 0x78, !PT ;  /* 0x000000010c0c4812 */ /* 0x000fc400078e780b */
[----:B0-----:R-:W-:-:S09]  /*da90*/  PRMT R10, RZ, 0x7610, R10 ;  /* 0x00007610ff0a7816 */ /* 0x001fd2000000000a */
[----:B------:R-:W-:Y:S05]  /*daa0*/  @P1 BRA `(.L_x_231) ;  /* 0x00000004004c1947 */ /* 0x000fea0003800000 */
[----:B------:R-:W0:Y:S01]  /*dab0*/  S2R R18, SR_CTAID.X ;  /* 0x0000000000127919 */ /* 0x000e220000002500 */
[----:B------:R-:W-:Y:S01]  /*dac0*/  ULDC.64 UR8, c[0x0][0x628] ;  /* 0x00018a0000087ab9 */ /* 0x000fe20000000a00 */
[----:B------:R-:W1:Y:S01]  /*dad0*/  LDC R19, c[0x0][0x144] ;  /* 0x00005100ff137b82 */ /* 0x000e620000000800 */
[----:B------:R-:W-:Y:S01]  /*dae0*/  ISETP.NE.U32.AND P1, PT, RZ, UR8, PT ;  /* 0x00000008ff007c0c */ /* 0x000fe2000bf25070 */
[----:B------:R-:W2:Y:S01]  /*daf0*/  S2R R6, SR_CTAID.Y ;  /* 0x0000000000067919 */ /* 0x000ea20000002600 */
[----:B------:R-:W-:Y:S01]  /*db00*/  ULDC UR11, c[0x0][0x630] ;  /* 0x00018c00000b7ab9 */ /* 0x000fe20000000800 */
[----:B------:R-:W-:Y:S01]  /*db10*/  ULDC UR12, c[0x0][0x150] ;  /* 0x00005400000c7ab9 */ /* 0x000fe20000000800 */
[----:B------:R-:W-:Y:S01]  /*db20*/  ISETP.NE.AND.EX P1, PT, RZ, UR9, PT, P1 ;  /* 0x00000009ff007c0c */ /* 0x000fe2000bf25310 */
[----:B------:R-:W-:Y:S02]  /*db30*/  IMAD.MOV.U32 R4, RZ, RZ, R2 ;  /* 0x000000ffff047224 */ /* 0x000fe400078e0002 */
[----:B------:R-:W-:Y:S01]  /*db40*/  IMAD.MOV.U32 R5, RZ, RZ, R3 ;  /* 0x000000ffff057224 */ /* 0x000fe200078e0003 */
[----:B0-----:R-:W-:-:S09]  /*db50*/  I2FP.F32.U32 R20, R18 ;  /* 0x0000001200147245 */ /* 0x001fd20000201000 */
[----:B------:R-:W-:Y:S05]  /*db60*/  @!P1 BRA `(.L_x_232) ;  /* 0x0000000000289947 */ /* 0x000fea0003800000 */
[----:B------:R-:W-:Y:S02]  /*db70*/  ULDC UR10, c[0x0][0x634] ;  /* 0x00018d00000a7ab9 */ /* 0x000fe40000000800 */
[----:B------:R-:W-:-:S05]  /*db80*/  IADD3 R5, P1, R2, UR10, RZ ;  /* 0x0000000a02057c10 */ /* 0x000fca000ff3e0ff */
[----:B------:R-:W-:-:S04]  /*db90*/  IMAD.X R17, RZ, RZ, R3, P1 ;  /* 0x000000ffff117224 */ /* 0x000fc800008e0603 */
[----:B------:R-:W-:-:S04]  /*dba0*/  IMAD.WIDE.U32 R10, R17, UR8, RZ ;  /* 0x00000008110a7c25 */ /* 0x000fc8000f8e00ff */
[----:B------:R-:W-:-:S04]  /*dbb0*/  IMAD.WIDE.U32 R10, P1, R5, UR9, R10 ;  /* 0x00000009050a7c25 */ /* 0x000fc8000f82000a */
[----:B------:R-:W-:-:S04]  /*dbc0*/  IMAD.WIDE.U32 R4, R5, UR8, RZ ;  /* 0x0000000805047c25 */ /* 0x000fc8000f8e00ff */
[----:B------:R-:W-:Y:S01]  /*dbd0*/  IMAD.MOV.U32 R4, RZ, RZ, R11 ;  /* 0x000000ffff047224 */ /* 0x000fe200078e000b */
[----:B------:R-:W-:Y:S01]  /*dbe0*/  IADD3 RZ, P4, R5, R10, RZ ;  /* 0x0000000a05ff7210 */ /* 0x000fe20007f9e0ff */
[----:B------:R-:W-:-:S04]  /*dbf0*/  IMAD.X R5, RZ, RZ, RZ, P1 ;  /* 0x000000ffff057224 */ /* 0x000fc800008e06ff */
[----:B------:R-:W-:-:S08]  /*dc00*/  IMAD.WIDE.U32.X R4, R17, UR9, R4, P4 ;  /* 0x0000000911047c25 */ /* 0x000fd0000a0e0404 */
.L_x_232:
[----:B------:R-:W-:Y:S01]  /*dc10*/  FMUL R20, R20, UR12 ;  /* 0x0000000c14147c20 */ /* 0x000fe20008400000 */
[--C-:B------:R-:W-:Y:S01]  /*dc20*/  SHF.R.U64 R17, R4, UR11, R5.reuse ;  /* 0x0000000b04117c19 */ /* 0x100fe20008001205 */
[----:B------:R-:W-:Y:S01]  /*dc30*/  ULDC.64 UR8, c[0x0][0x620] ;  /* 0x0001880000087ab9 */ /* 0x000fe20000000a00 */
[----:B------:R-:W-:Y:S01]  /*dc40*/  SHF.R.U32.HI R4, RZ, UR11, R5 ;  /* 0x0000000bff047c19 */ /* 0x000fe20008011605 */
[----:B------:R-:W-:Y:S01]  /*dc50*/  ULDC.64 UR10, c[0x0][0x640] ;  /* 0x00019000000a7ab9 */ /* 0x000fe20000000a00 */
[----:B------:R-:W-:Y:S01]  /*dc60*/  IADD3 R5, P1, RZ, -R17, RZ ;  /* 0x80000011ff057210 */ /* 0x000fe20007f3e0ff */
[----:B------:R-:W0:Y:S01]  /*dc70*/  F2I.U32.TRUNC.NTZ R20, R20 ;  /* 0x0000001400147305 */ /* 0x000e22000020f000 */
[----:B------:R-:W3:Y:S03]  /*dc80*/  LDC R21, c[0x0][0x148] ;  /* 0x00005200ff157b82 */ /* 0x000ee60000000800 */
[----:B------:R-:W-:Y:S01]  /*dc90*/  IMAD.X R4, RZ, RZ, ~R4, P1 ;  /* 0x000000ffff047224 */ /* 0x000fe200008e0e04 */
[----:B------:R-:W-:-:S03]  /*dca0*/  ISETP.NE.U32.AND P1, PT, RZ, UR10, PT ;  /* 0x0000000aff007c0c */ /* 0x000fc6000bf25070 */
[----:B------:R-:W-:Y:S01]  /*dcb0*/  IMAD R4, R4, UR8, RZ ;  /* 0x0000000804047c24 */ /* 0x000fe2000f8e02ff */
[----:B------:R-:W-:-:S03]  /*dcc0*/  ISETP.NE.AND.EX P1, PT, RZ, UR11, PT, P1 ;  /* 0x0000000bff007c0c */ /* 0x000fc6000bf25310 */
[C---:B------:R-:W-:Y:S01]  /*dcd0*/  IMAD R11, R5.reuse, UR9, R4 ;  /* 0x00000009050b7c24 */ /* 0x040fe2000f8e0204 */
[----:B------:R-:W-:Y:S01]  /*dce0*/  ULDC UR9, c[0x0][0x154] ;  /* 0x0000550000097ab9 */ /* 0x000fe20000000800 */
[----:B------:R-:W-:Y:S01]  /*dcf0*/  IMAD.WIDE.U32 R4, R5, UR8, R2 ;  /* 0x0000000805047c25 */ /* 0x000fe2000f8e0002 */
[----:B------:R-:W-:-:S03]  /*dd00*/  ULDC UR8, c[0x0][0x618] ;  /* 0x0001860000087ab9 */ /* 0x000fc60000000800 */
[----:B0-----:R-:W-:Y:S02]  /*dd10*/  IMAD.MOV R10, RZ, RZ, -R20 ;  /* 0x000000ffff0a7224 */ /* 0x001fe400078e0a14 */
[----:B------:R-:W-:Y:S02]  /*dd20*/  IMAD.IADD R5, R5, 0x1, R11 ;  /* 0x0000000105057824 */ /* 0x000fe400078e020b */
[----:B-1----:R-:W-:Y:S01]  /*dd30*/  IMAD R18, R19, R10, R18 ;  /* 0x0000000a13127224 */ /* 0x002fe200078e0212 */
[----:B--2---:R-:W-:Y:S02]  /*dd40*/  I2FP.F32.U32 R10, R6 ;  /* 0x00000006000a7245 */ /* 0x004fe40000201000 */
[--C-:B------:R-:W-:Y:S02]  /*dd50*/  SHF.R.U64 R19, R4, UR8, R5.reuse ;  /* 0x0000000804137c19 */ /* 0x100fe40008001205 */
[----:B------:R-:W-:Y:S01]  /*dd60*/  SHF.R.U32.HI R4, RZ, UR8, R5 ;  /* 0x00000008ff047c19 */ /* 0x000fe20008011605 */
[----:B------:R-:W-:Y:S01]  /*dd70*/  FMUL R10, R10, UR9 ;  /* 0x000000090a0a7c20 */ /* 0x000fe20008400000 */
[----:B------:R-:W-:-:S02]  /*dd80*/  ULDC UR8, c[0x0][0x608] ;  /* 0x0001820000087ab9 */ /* 0x000fc40000000800 */
[--C-:B------:R-:W-:Y:S01]  /*dd90*/  SHF.R.U64 R22, R19, UR8, R4.reuse ;  /* 0x0000000813167c19 */ /* 0x100fe20008001204 */
[----:B------:R0:W1:Y:S01]  /*dda0*/  F2I.U32.TRUNC.NTZ R24, R10 ;  /* 0x0000000a00187305 */ /* 0x000062000020f000 */
[----:B------:R-:W-:Y:S01]  /*ddb0*/  SHF.R.U32.HI R5, RZ, UR8, R4 ;  /* 0x00000008ff057c19 */ /* 0x000fe20008011604 */
[----:B------:R-:W-:-:S03]  /*ddc0*/  ULDC UR8, c[0x0][0x658] ;  /* 0x0001960000087ab9 */ /* 0x000fc60000000800 */
[--C-:B------:R-:W-:Y:S02]  /*ddd0*/  SHF.R.U64 R20, R22, UR8, R5.reuse ;  /* 0x0000000816147c19 */ /* 0x100fe40008001205 */
[----:B------:R-:W-:-:S03]  /*dde0*/  SHF.R.U32.HI R23, RZ, UR8, R5 ;  /* 0x00000008ff177c19 */ /* 0x000fc60008011605 */
[----:B------:R-:W-:Y:S02]  /*ddf0*/  IMAD.MOV.U32 R4, RZ, RZ, R20 ;  /* 0x000000ffff047224 */ /* 0x000fe400078e0014 */
[----:B------:R-:W-:Y:S01]  /*de00*/  IMAD.MOV.U32 R5, RZ, RZ, R23 ;  /* 0x000000ffff057224 */ /* 0x000fe200078e0017 */
[----:B0-----:R-:W-:Y:S06]  /*de10*/  @!P1 BRA `(.L_x_233) ;  /* 0x0000000000289947 */ /* 0x001fec0003800000 */
        /* <DEDUP_REMOVED lines=10> */
.L_x_233:
[----:B------:R-:W-:Y:S01]  /*dec0*/  ULDC UR8, c[0x0][0x648] ;  /* 0x0001920000087ab9 */ /* 0x000fe20000000800 */
[----:B------:R-:W-:Y:S01]  /*ded0*/  LOP3.LUT R22, R22, UR7, RZ, 0xc0, !PT ;  /* 0x0000000716167c12 */ /* 0x000fe2000f8ec0ff */
[----:B-1----:R-:W-:Y:S01]  /*dee0*/  IMAD.MOV R24, RZ, RZ, -R24 ;  /* 0x000000ffff187224 */ /* 0x002fe200078e0a18 */
[----:B------:R-:W-:Y:S01]  /*def0*/  SHF.R.U64 R5, R4, UR8, R5 ;  /* 0x0000000804057c19 */ /* 0x000fe20008001205 */
[----:B------:R-:W-:Y:S01]  /*df00*/  ULDC UR8, c[0x0][0x638] ;  /* 0x00018e0000087ab9 */ /* 0x000fe20000000800 */
[----:B------:R-:W-:Y:S01]  /*df10*/  LOP3.LUT R19, R19, UR4, RZ, 0xc0, !PT ;  /* 0x0000000413137c12 */ /* 0x000fe2000f8ec0ff */
[----:B---3--:R-:W-:Y:S01]  /*df20*/  @P3 IMAD R18, R21, R24, R6 ;  /* 0x0000001815123224 */ /* 0x008fe200078e0206 */
[----:B------:R-:W-:Y:S01]  /*df30*/  ULDC UR9, c[0x0][0x610] ;  /* 0x0001840000097ab9 */ /* 0x000fe20000000800 */
[----:B------:R-:W-:Y:S02]  /*df40*/  IMAD.MOV R11, RZ, RZ, -R5 ;  /* 0x000000ffff0b7224 */ /* 0x000fe400078e0a05 */
[----:B------:R-:W-:-:S02]  /*df50*/  IMAD R5, R5, UR5, R22 ;  /* 0x0000000505057c24 */ /* 0x000fc4000f8e0216 */
[----:B------:R-:W-:Y:S01]  /*df60*/  IMAD R20, R11, UR8, R20 ;  /* 0x000000080b147c24 */ /* 0x000fe2000f8e0214 */
[----:B------:R-:W-:Y:S01]  /*df70*/  ULDC UR8, c[0x0][0x600] ;  /* 0x0001800000087ab9 */ /* 0x000fe20000000800 */
[----:B------:R-:W-:Y:S02]  /*df80*/  IMAD R18, R5, UR9, R18 ;  /* 0x0000000905127c24 */ /* 0x000fe4000f8e0212 */
[----:B------:R-:W-:Y:S02]  /*df90*/  IMAD R11, R20, UR8, R19 ;  /* 0x00000008140b7c24 */ /* 0x000fe4000f8e0213 */
[----:B------:R-:W-:Y:S02]  /*dfa0*/  IMAD.MOV.U32 R10, RZ, RZ, 0x1 ;  /* 0x00000001ff0a7424 */ /* 0x000fe400078e00ff */
[----:B------:R-:W-:Y:S01]  /*dfb0*/  IMAD.MOV.U32 R4, RZ, RZ, R17 ;  /* 0x000000ffff047224 */ /* 0x000fe200078e0011 */
[----:B------:R-:W-:Y:S02]  /*dfc0*/  SEL R5, R11, R18, !P3 ;  /* 0x000000120b057207 */ /* 0x000fe40005800000 */
[----:B------:R-:W-:-:S07]  /*dfd0*/  SEL R6, R18, R11, !P3 ;  /* 0x0000000b12067207 */ /* 0x000fce0005800000 */
.L_x_231:
[----:B------:R-:W-:Y:S05]  /*dfe0*/  BSYNC B1 ;  /* 0x0000000000017941 */ /* 0x000fea0003800000 */
.L_x_230:
[----:B------:R-:W-:-:S13]  /*dff0*/  LOP3.LUT P1, RZ, R10, 0xff, RZ, 0xc0, !PT ;  /* 0x000000ff0aff7812 */ /* 0x000fda000782c0ff */
[----:B------:R-:W-:Y:S05]  /*e000*/  @P1 BRA `(.L_x_234) ;  /* 0xfffffff400081947 */ /* 0x000fea000383ffff */
[----:B------:R-:W-:Y:S05]  /*e010*/  BSYNC B0 ;  /* 0x0000000000007941 */ /* 0x000fea0003800000 */
.L_x_222:
[----:B------:R-:W-:-:S03]  /*e020*/  UMOV UR8, 0xffffffff ;  /* 0xffffffff00087882 */ /* 0x000fc60000000000 */
[----:B------:R-:W-:Y:S05]  /*e030*/  BRA.DIV UR8, `(.L_x_235) ;  /* 0x0000000608287947 */ /* 0x000fea000b800000 */
[----:B------:R-:W-:-:S13]  /*e040*/  ELECT P0, URZ, PT ;  /* 0x00000000003f782f */ /* 0x000fda0003800000 */
.L_x_250:
[----:B------:R-:W-:Y:S04]  /*e050*/  BSSY B0, `(.L_x_236) ;  /* 0x0000022000007945 */ /* 0x000fe80003800000 */
[----:B------:R-:W-:Y:S05]  /*e060*/  @!P0 BRA `(.L_x_237) ;  /* 0x0000000000808947 */ /* 0x000fea0003800000 */
[----:B------:R-:W-:-:S04]  /*e070*/  LOP3.LUT R7, R7, 0x2, RZ, 0xfc, !PT ;  /* 0x0000000207077812 */ /* 0x000fc800078efcff */
[----:B------:R-:W-:-:S13]  /*e080*/  ISETP.NE.AND P0, PT, R7, 0x3, PT ;  /* 0x000000030700780c */ /* 0x000fda0003f05270 */
[----:B------:R-:W-:Y:S05]  /*e090*/  @!P0 BRA `(.L_x_238) ;  /* 0x0000000000048947 */ /* 0x000fea0003800000 */
[----:B------:R-:W-:Y:S01]  /*e0a0*/  BPT.TRAP 0x1 ;  /* 0x000000040000795c */ /* 0x000fe20000300000 */
.L_x_238:
[----:B------:R-:W0:Y:S01]  /*e0b0*/  S2R R3, SR_CgaCtaId ;  /* 0x0000000000037919 */ /* 0x000e220000008800 */
[----:B------:R-:W-:Y:S02]  /*e0c0*/  MOV R0, 0x400 ;  /* 0x0000040000007802 */ /* 0x000fe40000000f00 */
[----:B------:R-:W-:Y:S02]  /*e0d0*/  SHF.L.U32 R2, R12, 0x1f, RZ ;  /* 0x0000001f0c027819 */ /* 0x000fe400000006ff */
[----:B0-----:R-:W-:-:S05]  /*e0e0*/  LEA R0, R3, R0, 0x18 ;  /* 0x0000000003007211 */ /* 0x001fca00078ec0ff */
[----:B------:R-:W-:-:S04]  /*e0f0*/  VIADD R0, R0, 0x18 ;  /* 0x0000001800007836 */ /* 0x000fc80000000000 */
[C---:B------:R-:W-:Y:S02]  /*e100*/  IMAD R7, R13.reuse, 0x8, R0 ;  /* 0x000000080d077824 */ /* 0x040fe400078e0200 */
[----:B------:R-:W-:Y:S02]  /*e110*/  VIADD R13, R13, 0x1 ;  /* 0x000000010d0d7836 */ /* 0x000fe40000000000 */
[----:B------:R-:W0:Y:S03]  /*e120*/  SYNCS.PHASECHK.TRANS64.TRYWAIT P0, [R7+URZ], R2 ;  /* 0x00000002070075a7 */ /* 0x000e26000800017f */
[----:B------:R-:W-:-:S04]  /*e130*/  ISETP.NE.AND P1, PT, R13, 0x3, PT ;  /* 0x000000030d00780c */ /* 0x000fc80003f25270 */
[----:B------:R-:W-:Y:S02]  /*e140*/  SEL R3, RZ, 0x1, P1 ;  /* 0x00000001ff037807 */ /* 0x000fe40000800000 */
[----:B------:R-:W-:Y:S02]  /*e150*/  SEL R13, R13, RZ, P1 ;  /* 0x000000ff0d0d7207 */ /* 0x000fe40000800000 */
[----:B------:R-:W-:-:S03]  /*e160*/  LOP3.LUT R9, R12, R3, RZ, 0x3c, !PT ;  /* 0x000000030c097212 */ /* 0x000fc600078e3cff */
[----:B------:R-:W-:Y:S01]  /*e170*/  IMAD R6, R13, 0x8, R0 ;  /* 0x000000080d067824 */ /* 0x000fe200078e0200 */
[----:B------:R-:W-:Y:S01]  /*e180*/  SHF.L.U32 R5, R9, 0x1f, RZ ;  /* 0x0000001f09057819 */ /* 0x000fe200000006ff */
[----:B0-----:R-:W-:Y:S06]  /*e190*/  @!P0 BRA `(.L_x_239) ;  /* 0x0000000000f48947 */ /* 0x001fec0003800000 */
.L_x_251:
[----:B------:R-:W1:Y:S01]  /*e1a0*/  SYNCS.PHASECHK.TRANS64.TRYWAIT P0, [R6+URZ], R5 ;  /* 0x00000005060075a7 */ /* 0x000e62000800017f */
[----:B0-----:R-:W-:-:S05]  /*e1b0*/  VIADD R2, R13, 0x1 ;  /* 0x000000010d027836 */ /* 0x001fca0000000000 */
[----:B------:R-:W-:-:S04]  /*e1c0*/  ISETP.NE.AND P1, PT, R2, 0x3, PT ;  /* 0x000000030200780c */ /* 0x000fc80003f25270 */
[----:B------:R-:W-:Y:S02]  /*e1d0*/  SEL R4, RZ, 0x1, P1 ;  /* 0x00000001ff047807 */ /* 0x000fe40000800000 */
[----:B------:R-:W-:Y:S02]  /*e1e0*/  SEL R3, R2, RZ, P1 ;  /* 0x000000ff02037207 */ /* 0x000fe40000800000 */
[----:B------:R-:W-:Y:S01]  /*e1f0*/  LOP3.LUT R4, R9, R4, RZ, 0x3c, !PT ;  /* 0x0000000409047212 */ /* 0x000fe200078e3cff */
[----:B-1----:R-:W-:Y:S06]  /*e200*/  @!P0 BRA `(.L_x_240) ;  /* 0x0000000000ec8947 */ /* 0x002fec0003800000 */
.L_x_252:
[----:B------:R-:W-:Y:S01]  /*e210*/  IMAD R3, R3, 0x8, R0 ;  /* 0x0000000803037824 */ /* 0x000fe200078e0200 */
[----:B------:R-:W-:-:S07]  /*e220*/  SHF.L.U32 R0, R4, 0x1f, RZ ;  /* 0x0000001f04007819 */ /* 0x000fce00000006ff */
.L_x_241:
[----:B-1----:R1:W2:Y:S02]  /*e230*/  SYNCS.PHASECHK.TRANS64.TRYWAIT P0, [R3+URZ], R0 ;  /* 0x00000000030075a7 */ /* 0x0022a4000800017f */
[----:B--2---:R-:W-:Y:S05]  /*e240*/  @!P0 NANOSLEEP.SYNCS 0x989680 ;  /* 0x009896800000895d */ /* 0x004fea0003900000 */
[----:B------:R-:W2:Y:S02]  /*e250*/  @!P0 SYNCS.PHASECHK.TRANS64 P0, [R3+URZ], R0 ;  /* 0x00000000030085a7 */ /* 0x000ea4000800007f */
[----:B--2---:R-:W-:Y:S05]  /*e260*/  @!P0 BRA `(.L_x_241) ;  /* 0xfffffffc00f08947 */ /* 0x004fea000383ffff */
.L_x_237:
[----:B------:R-:W-:Y:S05]  /*e270*/  BSYNC B0 ;  /* 0x0000000000007941 */ /* 0x000fea0003800000 */
.L_x_236:
[----:B------:R-:W-:Y:S05]  /*e280*/  EXIT ;  /* 0x000000000000794d */ /* 0x000fea0003800000 */
.L_x_19:
[----:B0-----:R-:W-:-:S04]  /*e290*/  IMAD.U32 R19, RZ, RZ, UR11 ;  /* 0x0000000bff137e24 */ /* 0x001fc8000f8e00ff */
[----:B------:R0:W1:Y:S03]  /*e2a0*/  SYNCS.PHASECHK.TRANS64.TRYWAIT P0, [R19+URZ+-0x8], R18 ;  /* 0xfffff812130075a7 */ /* 0x000066000800017f */
[----:B-1----:R-:W-:Y:S05]  /*e2b0*/  @!P0 NANOSLEEP.SYNCS 0x989680 ;  /* 0x009896800000895d */ /* 0x002fea0003900000 */
[----:B------:R-:W1:Y:S02]  /*e2c0*/  @!P0 SYNCS.PHASECHK.TRANS64 P0, [R19+URZ+-0x8], R18 ;  /* 0xfffff812130085a7 */ /* 0x000e64000800007f */
[----:B-1----:R-:W-:Y:S05]  /*e2d0*/  @!P0 BRA `(.L_x_19) ;  /* 0xfffffffc00ec8947 */ /* 0x002fea000383ffff */
[----:B------:R-:W-:Y:S05]  /*e2e0*/  BRA `(.L_x_242) ;  /* 0xffffff3000e07947 */ /* 0x000fea000383ffff */
.L_x_24:
[----:B-1----:R-:W-:-:S04]  /*e2f0*/  IMAD.U32 R19, RZ, RZ, UR14 ;  /* 0x0000000eff137e24 */ /* 0x002fc8000f8e00ff */
[----:B------:R1:W4:Y:S03]  /*e300*/  SYNCS.PHASECHK.TRANS64.TRYWAIT P0, [R19+URZ], R18 ;  /* 0x00000012130075a7 */ /* 0x000326000800017f */
[----:B----4-:R-:W-:Y:S05]  /*e310*/  @!P0 NANOSLEEP.SYNCS 0x989680 ;  /* 0x009896800000895d */ /* 0x010fea0003900000 */
[----:B------:R-:W4:Y:S02]  /*e320*/  @!P0 SYNCS.PHASECHK.TRANS64 P0, [R19+URZ], R18 ;  /* 0x00000012130085a7 */ /* 0x000f24000800007f */
[----:B----4-:R-:W-:Y:S05]  /*e330*/  @!P0 BRA `(.L_x_24) ;  /* 0xfffffffc00ec8947 */ /* 0x010fea000383ffff */
[----:B------:R-:W-:Y:S05]  /*e340*/  BRA `(.L_x_23) ;  /* 0xffffff3800707947 */ /* 0x000fea000383ffff */
.L_x_30:
[----:B-1----:R-:W-:-:S04]  /*e350*/  IMAD.U32 R21, RZ, RZ, UR19 ;  /* 0x00000013ff157e24 */ /* 0x002fc8000f8e00ff */
[----:B------:R1:W4:Y:S03]  /*e360*/  SYNCS.PHASECHK.TRANS64.TRYWAIT P0, [R21+URZ], R20 ;  /* 0x00000014150075a7 */ /* 0x000326000800017f */
[----:B----4-:R-:W-:Y:S05]  /*e370*/  @!P0 NANOSLEEP.SYNCS 0x989680 ;  /* 0x009896800000895d */ /* 0x010fea0003900000 */
[----:B------:R-:W4:Y:S02]  /*e380*/  @!P0 SYNCS.PHASECHK.TRANS64 P0, [R21+URZ], R20 ;  /* 0x00000014150085a7 */ /* 0x000f24000800007f */
[----:B----4-:R-:W-:Y:S05]  /*e390*/  @!P0 BRA `(.L_x_30) ;  /* 0xfffffffc00ec8947 */ /* 0x010fea000383ffff */
[----:B------:R-:W-:Y:S05]  /*e3a0*/  BRA `(.L_x_29) ;  /* 0xffffff5800b07947 */ /* 0x000fea000383ffff */
.L_x_38:
[----:B0-----:R-:W-:-:S04]  /*e3b0*/  IMAD.U32 R19, RZ, RZ, UR11 ;  /* 0x0000000bff137e24 */ /* 0x001fc8000f8e00ff */
[----:B------:R0:W1:Y:S03]  /*e3c0*/  SYNCS.PHASECHK.TRANS64.TRYWAIT P0, [R19+URZ+0x8], R18 ;  /* 0x00000812130075a7 */ /* 0x000066000800017f */
[----:B-1----:R-:W-:Y:S05]  /*e3d0*/  @!P0 NANOSLEEP.SYNCS 0x989680 ;  /* 0x009896800000895d */ /* 0x002fea0003900000 */
[----:B------:R-:W1:Y:S02]  /*e3e0*/  @!P0 SYNCS.PHASECHK.TRANS64 P0, [R19+URZ+0x8], R18 ;  /* 0x00000812130085a7 */ /* 0x000e64000800007f */
[----:B-1----:R-:W-:Y:S05]  /*e3f0*/  @!P0 BRA `(.L_x_38) ;  /* 0xfffffffc00ec8947 */ /* 0x002fea000383ffff */
[----:B------:R-:W-:Y:S05]  /*e400*/  BRA `(.L_x_243) ;  /* 0xffffff80005c7947 */ /* 0x000fea000383ffff */
.L_x_223:
[----:B------:R-:W-:Y:S01]  /*e410*/  BSSY B1, `(.L_x_244) ;  /* 0x0000006000017945 */ /* 0x000fe20003800000 */
[----:B------:R-:W-:-:S07]  /*e420*/  IMAD.MOV.U32 R10, RZ, RZ, -0x1 ;  /* 0xffffffffff0a7424 */ /* 0x000fce00078e00ff */
[----:B------:R-:W-:Y:S05]  /*e430*/  WARPSYNC.COLLECTIVE R10, `(.L_x_245) ;  /* 0x000000000a0c7348 */ /* 0x000fea0003c00000 */
[----:B------:R-:W-:Y:S02]  /*e440*/  ELECT P1, UR62, PT ;  /* 0x00000000003e782f */ /* 0x000fe40003820000 */
[----:B------:R-:W-:Y:S01]  /*e450*/  MOV R10, UR62 ;  /* 0x0000003e000a7c02 */ /* 0x000fe20008000f00 */
[----:B------:R-:W-:Y:S10]  /*e460*/  ENDCOLLECTIVE ;  /* 0x000000000000791b */ /* 0x000ff40003800000 */
.L_x_245:
[----:B------:R-:W-:Y:S05]  /*e470*/  BSYNC B1 ;  /* 0x0000000000017941 */ /* 0x000fea0003800000 */
.L_x_244:
[----:B------:R-:W-:Y:S05]  /*e480*/  BRA `(.L_x_246) ;  /* 0xffffffec00f47947 */ /* 0x000fea000383ffff */
.L_x_226:
[----:B0-----:R0:W1:Y:S02]  /*e490*/  SYNCS.PHASECHK.TRANS64.TRYWAIT P1, [R19+URZ+0x18], R6 ;  /* 0x00001806130075a7 */ /* 0x001064000802017f */
[----:B-1----:R-:W-:Y:S05]  /*e4a0*/  @!P1 NANOSLEEP.SYNCS 0x989680 ;  /* 0x009896800000995d */ /* 0x002fea0003900000 */
[----:B------:R-:W1:Y:S02]  /*e4b0*/  @!P1 SYNCS.PHASECHK.TRANS64 P1, [R19+URZ+0x18], R6 ;  /* 0x00001806130095a7 */ /* 0x000e64000802007f */
[----:B-1----:R-:W-:Y:S05]  /*e4c0*/  @!P1 BRA `(.L_x_226) ;  /* 0xfffffffc00f09947 */ /* 0x002fea000383ffff */
[----:B------:R-:W-:Y:S05]  /*e4d0*/  BRA `(.L_x_247) ;  /* 0xfffffff0002c7947 */ /* 0x000fea000383ffff */
.L_x_235:
[----:B------:R-:W-:Y:S01]  /*e4e0*/  BSSY B0, `(.L_x_248) ;  /* 0x0000006000007945 */ /* 0x000fe20003800000 */
[----:B------:R-:W-:-:S07]  /*e4f0*/  IMAD.MOV.U32 R10, RZ, RZ, -0x1 ;  /* 0xffffffffff0a7424 */ /* 0x000fce00078e00ff */
[----:B------:R-:W-:Y:S05]  /*e500*/  WARPSYNC.COLLECTIVE R10, `(.L_x_249) ;  /* 0x000000000a0c7348 */ /* 0x000fea0003c00000 */
[----:B------:R-:W-:Y:S02]  /*e510*/  ELECT P1, UR62, PT ;  /* 0x00000000003e782f */ /* 0x000fe40003820000 */
[----:B------:R-:W-:Y:S01]  /*e520*/  MOV R10, UR62 ;  /* 0x0000003e000a7c02 */ /* 0x000fe20008000f00 */
[----:B------:R-:W-:Y:S10]  /*e530*/  ENDCOLLECTIVE ;  /* 0x000000000000791b */ /* 0x000ff40003800000 */
.L_x_249:
[----:B------:R-:W-:Y:S05]  /*e540*/  BSYNC B0 ;  /* 0x0000000000007941 */ /* 0x000fea0003800000 */
.L_x_248:
[----:B------:R-:W-:Y:S01]  /*e550*/  PLOP3.LUT P0, PT, P1, PT, PT, 0x80, 0x0 ;  /* 0x000000000000781c */ /* 0x000fe20000f0f070 */
[----:B------:R-:W-:-:S12]  /*e560*/  BRA `(.L_x_250) ;  /* 0xfffffff800b87947 */ /* 0x000fd8000383ffff */
.L_x_239:
[----:B0-----:R0:W1:Y:S02]  /*e570*/  SYNCS.PHASECHK.TRANS64.TRYWAIT P0, [R7+URZ], R2 ;  /* 0x00000002070075a7 */ /* 0x001064000800017f */
[----:B-1----:R-:W-:Y:S05]  /*e580*/  @!P0 NANOSLEEP.SYNCS 0x989680 ;  /* 0x009896800000895d */ /* 0x002fea0003900000 */
[----:B------:R-:W1:Y:S02]  /*e590*/  @!P0 SYNCS.PHASECHK.TRANS64 P0, [R7+URZ], R2 ;  /* 0x00000002070085a7 */ /* 0x000e64000800007f */
[----:B-1----:R-:W-:Y:S05]  /*e5a0*/  @!P0 BRA `(.L_x_239) ;  /* 0xfffffffc00f08947 */ /* 0x002fea000383ffff */
[----:B------:R-:W-:Y:S05]  /*e5b0*/  BRA `(.L_x_251) ;  /* 0xfffffff800f87947 */ /* 0x000fea000383ffff */
.L_x_240:
[----:B0-----:R0:W1:Y:S02]  /*e5c0*/  SYNCS.PHASECHK.TRANS64.TRYWAIT P0, [R6+URZ], R5 ;  /* 0x00000005060075a7 */ /* 0x001064000800017f */
[----:B-1----:R-:W-:Y:S05]  /*e5d0*/  @!P0 NANOSLEEP.SYNCS 0x989680 ;  /* 0x009896800000895d */ /* 0x002fea0003900000 */
[----:B------:R-:W1:Y:S02]  /*e5e0*/  @!P0 SYNCS.PHASECHK.TRANS64 P0, [R6+URZ], R5 ;  /* 0x00000005060085a7 */ /* 0x000e64000800007f */
[----:B-1----:R-:W-:Y:S05]  /*e5f0*/  @!P0 BRA `(.L_x_240) ;  /* 0xfffffffc00f08947 */ /* 0x002fea000383ffff */
[----:B------:R-:W-:Y:S05]  /*e600*/  BRA `(.L_x_252) ;  /* 0xfffffffc00007947 */ /* 0x000fea000383ffff */
.L_x_253:
[----:B------:R-:W-:-:S00]  /*e610*/  BRA `(.L_x_253) ;  /* 0xfffffffc00fc7947 */ /* 0x000fc0000383ffff */
[----:B------:R-:W-:-:S00]  /*e620*/  NOP ;  /* 0x0000000000007918 */ /* 0x000fc00000000000 */
        /* <DEDUP_REMOVED lines=13> */
.L_x_254:


//--------------------- .nv.shared._ZN7cutlass13device_kernelINS_4gemm6kernel13GemmUniversalIN4cute5tupleIJiiiiEEENS1_10collective13CollectiveMmaINS1_37MainloopSm90TmaGmmaWarpSpecializedFP8ILi3ENS5_IJNS4_1CILi2EEENSA_ILi1EEESC_EEENS1_32KernelTmaWarpSpecializedPingpongEEENS5_IJNSA_ILi64EEENSA_ILi176EEENSA_ILi256EEEEEENS_12float_e4m3_tENS5_IJlSC_lEEESK_SL_NS4_8TiledMMAINS4_8MMA_AtomIJNS4_4SM904GMMA30MMA_64x16x32_F32E4M3E4M3_SS_TNILNSP_7ScaleInE1ELSR_1EEEEEENS4_6LayoutINS5_IJSC_SC_SC_EEENS5_IJNSA_ILi0EEESW_SW_EEEEENS5_IJNS4_10UnderscoreESZ_SZ_EEEEENS4_13SM90_TMA_LOADENS4_14ComposedLayoutINS4_7SwizzleILi3ELi4ELi3EEENS4_18smem_ptr_flag_bitsILi8EEENSU_INS5_IJNSA_ILi8EEENSA_ILi128EEEEEENS5_IJS19_SC_EEEEEEEvNS4_8identityENS4_23SM90_TMA_LOAD_MULTICASTES1D_vS1E_EENS_8epilogue10collective6detail29Sm90TmaWarpSpecializedAdapterINS1I_15DefaultEpilogueISK_SL_SL_NS1H_6thread17LinearCombinationISK_Li1EffLNS1M_9ScaleType4KindE0ELNS_15FloatRoundStyleE2ESK_EENS1_15EpilogueDefaultEEEEEvvEEEEvNT_6ParamsE --------------------------
	.section	.nv.shared._ZN7cutlass13device_kernelINS_4gemm6kernel13GemmUniversalIN4cute5tupleIJiiiiEEENS1_10collective13CollectiveMmaINS1_37MainloopSm90TmaGmmaWarpSpecializedFP8ILi3ENS5_IJNS4_1CILi2EEENSA_ILi1EEESC_EEENS1_32KernelTmaWarpSpecializedPingpongEEENS5_IJNSA_ILi64EEENSA_ILi176EEENSA_ILi256EEEEEENS_12float_e4m3_tENS5_IJlSC_lEEESK_SL_NS4_8TiledMMAINS4_8MMA_AtomIJNS4_4SM904GMMA30MMA_64x16x32_F32E4M3E4M3_SS_TNILNSP_7ScaleInE1ELSR_1EEEEEENS4_6LayoutINS5_IJSC_SC_SC_EEENS5_IJNSA_ILi0EEESW_SW_EEEEENS5_IJNS4_10UnderscoreESZ_SZ_EEEEENS4_13SM90_TMA_LOADENS4_14ComposedLayoutINS4_7SwizzleILi3ELi4ELi3EEENS4_18smem_ptr_flag_bitsILi8EEENSU_INS5_IJNSA_ILi8EEENSA_ILi128EEEEEENS5_IJS19_SC_EEEEEEEvNS4_8identityENS4_23SM90_TMA_LOAD_MULTICASTES1D_vS1E_EENS_8epilogue10collective6detail29Sm90TmaWarpSpecializedAdapterINS1I_15DefaultEpilogueISK_SL_SL_NS1H_6thread17LinearCombinationISK_Li1EffLNS1M_9ScaleType4KindE0ELNS_15FloatRoundStyleE2ESK_EENS1_15EpilogueDefaultEEEEEvvEEEEvNT_6ParamsE,"aw",@nobits
	.sectionflags	@""
	.align	16
	.zero		1024


//--------------------- .nv.shared.reserved.0     --------------------------
	.section	.nv.shared.reserved.0,"aw",@nobits
	.weak		__nv_reservedSMEM_offset_0_alias
	.size		__nv_reservedSMEM_offset_0_alias, 0, 0
	.other		__nv_reservedSMEM_offset_0_alias,@"STO_CUDA_RESERVED_SHARED STV_DEFAULT"
__nv_reservedSMEM_offset_0_alias:
	.zero		0


//--------------------- .nv.global                --------------------------
	.section	.nv.global,"aw",@nobits
.nv.global:
	.type		_ZN40_INTERNAL_915c6bdd_4_k_cu_58608e84_130294cute1_E,@object
	.size		_ZN40_INTERNAL_915c6bdd_4_k_cu_58608e84_130294cute1_E,(_ZN40_INTERNAL_915c6bdd_4_k_cu_58608e84_130294cuda3std3__45__cpo6cbeginE - _ZN40_INTERNAL_915c6bdd_4_k_cu_58608e84_130294cute1_E)
_ZN40_INTERNAL_915c6bdd_4_k_cu_58608e84_130294cute1_E:
	.zero		1
	.type		_ZN40_INTERNAL_915c6bdd_4_k_cu_58608e84_130294cuda3std3__45__cpo6cbeginE,@object
	.size		_ZN40_INTERNAL_915c6bdd_4_k_cu_58608e84_130294cuda3std3__45__cpo6cbeginE,(_ZN40_INTERNAL_915c6bdd_4_k_cu_58608e84_130294cuda3std3__48in_placeE - _ZN40_INTERNAL_915c6bdd_4_k_cu_58608e84_130294cuda3std3__45__cpo6cbeginE)
_ZN40_INTERNAL_915c6bdd_4_k_cu_58608e84_130294cuda3std3__45__cpo6cbeginE:
	.zero		1
	.type		_ZN40_INTERNAL_915c6bdd_4_k_cu_58608e84_130294cuda3std3__48in_placeE,@object
	.size		_ZN40_INTERNAL_915c6bdd_4_k_cu_58608e84_130294cuda3std3__48in_placeE,(_ZN40_INTERNAL_915c6bdd_4_k_cu_58608e84_130294cuda3std6ranges3__45__cpo9iter_moveE - _ZN40_INTERNAL_915c6bdd_4_k_cu_58608e84_130294cuda3std3__48in_placeE)
_ZN40_INTERNAL_915c6bdd_4_k_cu_58608e84_130294cuda3std3__48in_placeE:
	.zero		1
	.type		_ZN40_INTERNAL_915c6bdd_4_k_cu_58608e84_130294cuda3std6ranges3__45__cpo9iter_moveE,@object
	.size		_ZN40_INTERNAL_915c6bdd_4_k_cu_58608e84_130294cuda3std6ranges3__45__cpo9iter_moveE,(_ZN40_INTERNAL_915c6bdd_4_k_cu_58608e84_130294cuda3std3__45__cpo5beginE - _ZN40_INTERNAL_915c6bdd_4_k_cu_58608e84_130294cuda3std6ranges3__45__cpo9iter_moveE)
_ZN40_INTERNAL_915c6bdd_4_k_cu_58608e84_130294cuda3std6ranges3__45__cpo9iter_moveE:
	.zero		1
	.type		_ZN40_INTERNAL_915c6bdd_4_k_cu_58608e84_130294cuda3std3__45__cpo5beginE,@object
	.size		_ZN40_INTERNAL_915c6bdd_4_k_cu_58608e84_130294cuda3std3__45__cpo5beginE,(_ZN40_INTERNAL_915c6bdd_4_k_cu_58608e84_130294cuda3std3__442_GLOBAL__N__915c6bdd_4_k_cu_58608e84_130296ignoreE - _ZN40_INTERNAL_915c6bdd_4_k_cu_58608e84_130294cuda3std3__45__cpo5beginE)
_ZN40_INTERNAL_915c6bdd_4_k_cu_58608e84_130294cuda3std3__45__cpo5beginE:
	.zero		1
	.type		_ZN40_INTERNAL_915c6bdd_4_k_cu_58608e84_130294cuda3std3__442_GLOBAL__N__915c6bdd_4_k_cu_58608e84_130296ignoreE,@object
	.size		_ZN40_INTERNAL_915c6bdd_4_k_cu_58608e84_130294cuda3std3__442_GLOBAL__N__915c6bdd_4_k_cu_58608e84_130296ignoreE,(_ZN40_INTERNAL_915c6bdd_4_k_cu_58608e84_130294cute7productE - _ZN40_INTERNAL_915c6bdd_4_k_cu_58608e84_130294cuda3std3__442_GLOBAL__N__915c6bdd_4_k_cu_58608e84_130296ignoreE)
_ZN40_INTERNAL_915c6bdd_4_k_cu_58608e84_130294cuda3std3__442_GLOBAL__N__915c6bdd_4_k_cu_58608e84_130296ignoreE:
	.zero		1
	.type		_ZN40_INTERNAL_915c6bdd_4_k_cu_58608e84_130294cute7productE,@object
	.size		_ZN40_INTERNAL_915c6bdd_4_k_cu_58608e84_130294cute7productE,(_ZN40_INTERNAL_915c6bdd_4_k_cu_58608e84_130294cuda3std3__45__cpo3endE - _ZN40_INTERNAL_915c6bdd_4_k_cu_58608e84_130294cute7productE)
_ZN40_INTERNAL_915c6bdd_4_k_cu_58608e84_130294cute7productE:
	.zero		1
	.type		_ZN40_INTERNAL_915c6bdd_4_k_cu_58608e84_130294cuda3std3__45__cpo3endE,@object
	.size		_ZN40_INTERNAL_915c6bdd_4_k_cu_58608e84_130294cuda3std3__45__cpo3endE,(_ZN40_INTERNAL_915c6bdd_4_k_cu_58608e84_130294cuda3std3__419piecewise_constructE - _ZN40_INTERNAL_915c6bdd_4_k_cu_58608e84_130294cuda3std3__45__cpo3endE)
_ZN40_INTERNAL_915c6bdd_4_k_cu_58608e84_130294cuda3std3__45__cpo3endE:
	.zero		1
	.type		_ZN40_INTERNAL_915c6bdd_4_k_cu_58608e84_130294cuda3std3__419piecewise_constructE,@object
	.size		_ZN40_INTERNAL_915c6bdd_4_k_cu_58608e84_130294cuda3std3__419piecewise_constructE,(_ZN40_INTERNAL_915c6bdd_4_k_cu_58608e84_130294cuda3std3__45__cpo4cendE - _ZN40_INTERNAL_915c6bdd_4_k_cu_58608e84_130294cuda3std3__419piecewise_constructE)
_ZN40_INTERNAL_915c6bdd_4_k_cu_58608e84_130294cuda3std3__419piecewise_constructE:
	.zero		1
	.type		_ZN40_INTERNAL_915c6bdd_4_k_cu_58608e84_130294cuda3std3__45__cpo4cendE,@object
	.size		_ZN40_INTERNAL_915c6bdd_4_k_cu_58608e84_130294cuda3std3__45__cpo4cendE,(_ZN40_INTERNAL_915c6bdd_4_k_cu_58608e84_130294cuda3std6ranges3__45__cpo4swapE - _ZN40_INTERNAL_915c6bdd_4_k_cu_58608e84_130294cuda3std3__45__cpo4cendE)
_ZN40_INTERNAL_915c6bdd_4_k_cu_58608e84_130294cuda3std3__45__cpo4cendE:
	.zero		1
	.type		_ZN40_INTERNAL_915c6bdd_4_k_cu_58608e84_130294cuda3std6ranges3__45__cpo4swapE,@object
	.size		_ZN40_INTERNAL_915c6bdd_4_k_cu_58608e84_130294cuda3std6ranges3__45__cpo4swapE,(.L_7 - _ZN40_INTERNAL_915c6bdd_4_k_cu_58608e84_130294cuda3std6ranges3__45__cpo4swapE)
_ZN40_INTERNAL_915c6bdd_4_k_cu_58608e84_130294cuda3std6ranges3__45__cpo4swapE:
	.zero		1
.L_7:


//--------------------- .nv.constant0._ZN7cutlass13device_kernelINS_4gemm6kernel13GemmUniversalIN4cute5tupleIJiiiiEEENS1_10collective13CollectiveMmaINS1_37MainloopSm90TmaGmmaWarpSpecializedFP8ILi3ENS5_IJNS4_1CILi2EEENSA_ILi1EEESC_EEENS1_32KernelTmaWarpSpecializedPingpongEEENS5_IJNSA_ILi64EEENSA_ILi176EEENSA_ILi256EEEEEENS_12float_e4m3_tENS5_IJlSC_lEEESK_SL_NS4_8TiledMMAINS4_8MMA_AtomIJNS4_4SM904GMMA30MMA_64x16x32_F32E4M3E4M3_SS_TNILNSP_7ScaleInE1ELSR_1EEEEEENS4_6LayoutINS5_IJSC_SC_SC_EEENS5_IJNSA_ILi0EEESW_SW_EEEEENS5_IJNS4_10UnderscoreESZ_SZ_EEEEENS4_13SM90_TMA_LOADENS4_14ComposedLayoutINS4_7SwizzleILi3ELi4ELi3EEENS4_18smem_ptr_flag_bitsILi8EEENSU_INS5_IJNSA_ILi8EEENSA_ILi128EEEEEENS5_IJS19_SC_EEEEEEEvNS4_8identityENS4_23SM90_TMA_LOAD_MULTICASTES1D_vS1E_EENS_8epilogue10collective6detail29Sm90TmaWarpSpecializedAdapterINS1I_15DefaultEpilogueISK_SL_SL_NS1H_6thread17LinearCombinationISK_Li1EffLNS1M_9ScaleType4KindE0ELNS_15FloatRoundStyleE2ESK_EENS1_15EpilogueDefaultEEEEEvvEEEEvNT_6ParamsE --------------------------
	.section	.nv.constant0._ZN7cutlass13device_kernelINS_4gemm6kernel13GemmUniversalIN4cute5tupleIJiiiiEEENS1_10collective13CollectiveMmaINS1_37MainloopSm90TmaGmmaWarpSpecializedFP8ILi3ENS5_IJNS4_1CILi2EEENSA_ILi1EEESC_EEENS1_32KernelTmaWarpSpecializedPingpongEEENS5_IJNSA_ILi64EEENSA_ILi176EEENSA_ILi256EEEEEENS_12float_e4m3_tENS5_IJlSC_lEEESK_SL_NS4_8TiledMMAINS4_8MMA_AtomIJNS4_4SM904GMMA30MMA_64x16x32_F32E4M3E4M3_SS_TNILNSP_7ScaleInE1ELSR_1EEEEEENS4_6LayoutINS5_IJSC_SC_SC_EEENS5_IJNSA_ILi0EEESW_SW_EEEEENS5_IJNS4_10UnderscoreESZ_SZ_EEEEENS4_13SM90_TMA_LOADENS4_14ComposedLayoutINS4_7SwizzleILi3ELi4ELi3EEENS4_18smem_ptr_flag_bitsILi8EEENSU_INS5_IJNSA_ILi8EEENSA_ILi128EEEEEENS5_IJS19_SC_EEEEEEEvNS4_8identityENS4_23SM90_TMA_LOAD_MULTICASTES1D_vS1E_EENS_8epilogue10collective6detail29Sm90TmaWarpSpecializedAdapterINS1I_15DefaultEpilogueISK_SL_SL_NS1H_6thread17LinearCombinationISK_Li1EffLNS1M_9ScaleType4KindE0ELNS_15FloatRoundStyleE2ESK_EENS1_15EpilogueDefaultEEEEEvvEEEEvNT_6ParamsE,"a",@progbits
	.sectionflags	@""
	.align	4
.nv.constant0._ZN7cutlass13device_kernelINS_4gemm6kernel13GemmUniversalIN4cute5tupleIJiiiiEEENS1_10collective13CollectiveMmaINS1_37MainloopSm90TmaGmmaWarpSpecializedFP8ILi3ENS5_IJNS4_1CILi2EEENSA_ILi1EEESC_EEENS1_32KernelTmaWarpSpecializedPingpongEEENS5_IJNSA_ILi64EEENSA_ILi176EEENSA_ILi256EEEEEENS_12float_e4m3_tENS5_IJlSC_lEEESK_SL_NS4_8TiledMMAINS4_8MMA_AtomIJNS4_4SM904GMMA30MMA_64x16x32_F32E4M3E4M3_SS_TNILNSP_7ScaleInE1ELSR_1EEEEEENS4_6LayoutINS5_IJSC_SC_SC_EEENS5_IJNSA_ILi0EEESW_SW_EEEEENS5_IJNS4_10UnderscoreESZ_SZ_EEEEENS4_13SM90_TMA_LOADENS4_14ComposedLayoutINS4_7SwizzleILi3ELi4ELi3EEENS4_18smem_ptr_flag_bitsILi8EEENSU_INS5_IJNSA_ILi8EEENSA_ILi128EEEEEENS5_IJS19_SC_EEEEEEEvNS4_8identityENS4_23SM90_TMA_LOAD_MULTICASTES1D_vS1E_EENS_8epilogue10collective6detail29Sm90TmaWarpSpecializedAdapterINS1I_15DefaultEpilogueISK_SL_SL_NS1H_6thread17LinearCombinationISK_Li1EffLNS1M_9ScaleType4KindE0ELNS_15FloatRoundStyleE2ESK_EENS1_15EpilogueDefaultEEEEEvvEEEEvNT_6ParamsE:
	.zero		1664


//--------------------- SYMBOLS --------------------------

	.type		.nv.reservedSmem.offset0,@object
	.size		.nv.reservedSmem.offset0,0x4
